// auto-generated by cutlass_sweep.gemm — config: {"arch": "sm_100", "cluster_m": 1, "cluster_n": 1, "dtype": "e5m2", "stages": 3, "tile_k": 64, "tile_m": 128, "tile_n": 64}
#include "cutlass/cutlass.h"
#include "cutlass/gemm/collective/collective_builder.hpp"
#include "cutlass/gemm/device/gemm_universal_adapter.h"
#include "cutlass/gemm/kernel/gemm_universal.hpp"
#include "cutlass/epilogue/collective/collective_builder.hpp"

using ElemA = cutlass::float_e5m2_t;
using ElemB = cutlass::float_e5m2_t;
using ElemCD = cutlass::float_e5m2_t;
using Acc  = float;
using TileShape    = cute::Shape<cute::_128, cute::_64, cute::_64>;
using ClusterShape = cute::Shape<cute::_1, cute::_1, cute::_1>;

using CollectiveEpilogue = typename cutlass::epilogue::collective::CollectiveBuilder<
    cutlass::arch::Sm100, cutlass::arch::OpClassTensorOp,
    TileShape, ClusterShape,
    cutlass::epilogue::collective::EpilogueTileAuto,
    Acc, Acc,
    ElemCD, cutlass::layout::RowMajor, 128 / cutlass::sizeof_bits<ElemCD>::value,
    ElemCD, cutlass::layout::RowMajor, 128 / cutlass::sizeof_bits<ElemCD>::value,
    cutlass::epilogue::collective::EpilogueScheduleAuto
  >::CollectiveOp;

using CollectiveMainloop = typename cutlass::gemm::collective::CollectiveBuilder<
    cutlass::arch::Sm100, cutlass::arch::OpClassTensorOp,
    ElemA, cutlass::layout::RowMajor, 128 / cutlass::sizeof_bits<ElemA>::value,
    ElemB, cutlass::layout::ColumnMajor, 128 / cutlass::sizeof_bits<ElemB>::value,
    Acc,
    TileShape, ClusterShape,
    cutlass::gemm::collective::StageCount<3>,
    cutlass::gemm::collective::KernelScheduleAuto
  >::CollectiveOp;

using GemmKernel = cutlass::gemm::kernel::GemmUniversal<
    cute::Shape<int,int,int,int>,
    CollectiveMainloop,
    CollectiveEpilogue
>;
using Gemm = cutlass::gemm::device::GemmUniversalAdapter<GemmKernel>;

// Force the device kernel symbol into the cubin without needing a host main.
auto* _anchor = &cutlass::device_kernel<GemmKernel>;


// ===== COMPILED SASS (sm_100a) =====

	.target	sm_100a

	.elftype	@"ET_EXEC"


//--------------------- .note.nv.tkinfo           --------------------------
	.section	.note.nv.tkinfo,"",@"SHT_NOTE"
	.sectionflags	@"SHF_NOTE_NV_TKINFO"
	.tkinfo
        /*0018*/ 	.word	0x00000002
        /*0030*/ 	.string	""
        /*0030*/ 	.string	"ptxas"
        /*0030*/ 	.string	"Cuda compilation tools, release 13.0, V13.0.88"
        /*0030*/ 	.string	"Build cuda_13.0.r13.0/compiler.36424714_0"
        /*0030*/ 	.string	"-arch sm_100a -m 64 "



//--------------------- .note.nv.cuinfo           --------------------------
	.section	.note.nv.cuinfo,"",@"SHT_NOTE"
	.sectionflags	@"SHF_NOTE_NV_CUINFO"
        /*0018*/ 	.short	0x0002
        /*001a*/ 	.short	0x0064
        /*001c*/ 	.short	0x0082
	.zero		2


//--------------------- .nv.info                  --------------------------
	.section	.nv.info,"",@"SHT_CUDA_INFO"
	.align	4


	//----- nvinfo : EIATTR_REGCOUNT
	.align		4
        /*0000*/ 	.byte	0x04, 0x2f
        /*0002*/ 	.short	(.L_19 - .L_18)
	.align		4
.L_18:
        /*0004*/ 	.word	index@(_ZN7cutlass13device_kernelINS_4gemm6kernel13GemmUniversalIN4cute5tupleIJiiiiEEENS1_10collective13CollectiveMmaINS1_35MainloopSm100TmaUmmaWarpSpecializedILi3ELi2ELi4ENS5_IJNS4_1CILi1EEESB_SB_EEEEENS5_IJNSA_ILi128EEENSA_ILi64EEESF_EEENS_12float_e5m2_tENS5_IJlSB_lEEESH_SI_NS4_8TiledMMAINS4_8MMA_AtomIJNS4_10MMA_TraitsINS4_19SM100_MMA_F8F6F4_SSEJSH_SH_fSE_SF_NS4_17integral_constantINS4_4UMMA5MajorELSP_0EEESQ_NSN_INSO_7ScaleInELSR_0EEESS_EEEEEENS4_6LayoutISC_NS5_IJNSA_ILi0EEESW_SW_EEEEENS5_IJNS4_10UnderscoreESZ_SZ_EEEEENS4_13SM90_TMA_LOADENS4_14ComposedLayoutINS4_7SwizzleILi2ELi4ELi3EEENS4_18smem_ptr_flag_bitsILi8EEENSV_INS5_IJNSA_ILi8EEESF_EEENS5_IJSF_SB_EEEEEEEvNS4_8identityES12_S1C_vS1D_EENS_8epilogue10collective18CollectiveEpilogueINS1F_23Sm100TmaWarpSpecializedILi1ELi1ELi64ELb0ELb0EEEJSG_NS5_IJNSV_ISE_SB_EENSV_ISF_SB_EEEEESH_SI_SH_SI_NS1F_6fusion15FusionCallbacksIS1J_NS1N_17LinearCombinationISH_fSH_fLNS_15FloatRoundStyleE2EEESG_S1M_JEEENS4_5SM1004TMEM4LOAD26SM100_TMEM_LOAD_32dp32b64xES12_S1C_NS4_39AutoVectorizingCopyWithAssumedAlignmentILi128EEENS4_14SM90_TMA_STOREES1C_S1Y_S1Y_EEEvvEEEEvNT_6ParamsE)
        /*0008*/ 	.word	0x000000c2


	//----- nvinfo : EIATTR_FRAME_SIZE
	.align		4
.L_19:
        /*000c*/ 	.byte	0x04, 0x11
        /*000e*/ 	.short	(.L_21 - .L_20)
	.align		4
.L_20:
        /*0010*/ 	.word	index@($__internal_2_$__cuda_sm10x_tcgen05_guardrail_trap_unallocated_columns_being_dealloced)
        /*0014*/ 	.word	0x00000000


	//----- nvinfo : EIATTR_FRAME_SIZE
	.align		4
.L_21:
        /*0018*/ 	.byte	0x04, 0x11
        /*001a*/ 	.short	(.L_23 - .L_22)
	.align		4
.L_22:
        /*001c*/ 	.word	index@($__internal_1_$__cuda_sm10x_tcgen05_guardrail_trap_phase_invalid_during_alloc)
        /*0020*/ 	.word	0x00000000


	//----- nvinfo : EIATTR_FRAME_SIZE
	.align		4
.L_23:
        /*0024*/ 	.byte	0x04, 0x11
        /*0026*/ 	.short	(.L_25 - .L_24)
	.align		4
.L_24:
        /*0028*/ 	.word	index@($__internal_0_$__cuda_sm10x_tcgen05_guardrail_trap_col_being_dealloced_not_returned_by_alloc)
        /*002c*/ 	.word	0x00000000


	//----- nvinfo : EIATTR_FRAME_SIZE
	.align		4
.L_25:
        /*0030*/ 	.byte	0x04, 0x11
        /*0032*/ 	.short	(.L_27 - .L_26)
	.align		4
.L_26:
        /*0034*/ 	.word	index@(_ZN7cutlass13device_kernelINS_4gemm6kernel13GemmUniversalIN4cute5tupleIJiiiiEEENS1_10collective13CollectiveMmaINS1_35MainloopSm100TmaUmmaWarpSpecializedILi3ELi2ELi4ENS5_IJNS4_1CILi1EEESB_SB_EEEEENS5_IJNSA_ILi128EEENSA_ILi64EEESF_EEENS_12float_e5m2_tENS5_IJlSB_lEEESH_SI_NS4_8TiledMMAINS4_8MMA_AtomIJNS4_10MMA_TraitsINS4_19SM100_MMA_F8F6F4_SSEJSH_SH_fSE_SF_NS4_17integral_constantINS4_4UMMA5MajorELSP_0EEESQ_NSN_INSO_7ScaleInELSR_0EEESS_EEEEEENS4_6LayoutISC_NS5_IJNSA_ILi0EEESW_SW_EEEEENS5_IJNS4_10UnderscoreESZ_SZ_EEEEENS4_13SM90_TMA_LOADENS4_14ComposedLayoutINS4_7SwizzleILi2ELi4ELi3EEENS4_18smem_ptr_flag_bitsILi8EEENSV_INS5_IJNSA_ILi8EEESF_EEENS5_IJSF_SB_EEEEEEEvNS4_8identityES12_S1C_vS1D_EENS_8epilogue10collective18CollectiveEpilogueINS1F_23Sm100TmaWarpSpecializedILi1ELi1ELi64ELb0ELb0EEEJSG_NS5_IJNSV_ISE_SB_EENSV_ISF_SB_EEEEESH_SI_SH_SI_NS1F_6fusion15FusionCallbacksIS1J_NS1N_17LinearCombinationISH_fSH_fLNS_15FloatRoundStyleE2EEESG_S1M_JEEENS4_5SM1004TMEM4LOAD26SM100_TMEM_LOAD_32dp32b64xES12_S1C_NS4_39AutoVectorizingCopyWithAssumedAlignmentILi128EEENS4_14SM90_TMA_STOREES1C_S1Y_S1Y_EEEvvEEEEvNT_6ParamsE)
        /*0038*/ 	.word	0x00000000


	//----- nvinfo : EIATTR_MIN_STACK_SIZE
	.align		4
.L_27:
        /*003c*/ 	.byte	0x04, 0x12
        /*003e*/ 	.short	(.L_29 - .L_28)
	.align		4
.L_28:
        /*0040*/ 	.word	index@(_ZN7cutlass13device_kernelINS_4gemm6kernel13GemmUniversalIN4cute5tupleIJiiiiEEENS1_10collective13CollectiveMmaINS1_35MainloopSm100TmaUmmaWarpSpecializedILi3ELi2ELi4ENS5_IJNS4_1CILi1EEESB_SB_EEEEENS5_IJNSA_ILi128EEENSA_ILi64EEESF_EEENS_12float_e5m2_tENS5_IJlSB_lEEESH_SI_NS4_8TiledMMAINS4_8MMA_AtomIJNS4_10MMA_TraitsINS4_19SM100_MMA_F8F6F4_SSEJSH_SH_fSE_SF_NS4_17integral_constantINS4_4UMMA5MajorELSP_0EEESQ_NSN_INSO_7ScaleInELSR_0EEESS_EEEEEENS4_6LayoutISC_NS5_IJNSA_ILi0EEESW_SW_EEEEENS5_IJNS4_10UnderscoreESZ_SZ_EEEEENS4_13SM90_TMA_LOADENS4_14ComposedLayoutINS4_7SwizzleILi2ELi4ELi3EEENS4_18smem_ptr_flag_bitsILi8EEENSV_INS5_IJNSA_ILi8EEESF_EEENS5_IJSF_SB_EEEEEEEvNS4_8identityES12_S1C_vS1D_EENS_8epilogue10collective18CollectiveEpilogueINS1F_23Sm100TmaWarpSpecializedILi1ELi1ELi64ELb0ELb0EEEJSG_NS5_IJNSV_ISE_SB_EENSV_ISF_SB_EEEEESH_SI_SH_SI_NS1F_6fusion15FusionCallbacksIS1J_NS1N_17LinearCombinationISH_fSH_fLNS_15FloatRoundStyleE2EEESG_S1M_JEEENS4_5SM1004TMEM4LOAD26SM100_TMEM_LOAD_32dp32b64xES12_S1C_NS4_39AutoVectorizingCopyWithAssumedAlignmentILi128EEENS4_14SM90_TMA_STOREES1C_S1Y_S1Y_EEEvvEEEEvNT_6ParamsE)
        /*0044*/ 	.word	0x00000000
.L_29:


//--------------------- .nv.compat                --------------------------
	.section	.nv.compat,"",@"SHT_CUDA_COMPAT_INFO"
	.align	4
        /*0000*/ 	.byte	0x02, 0x09, 0x01, 0x00, 0x02, 0x02, 0x02, 0x00, 0x02, 0x05, 0x05, 0x00, 0x03, 0x07, 0x01, 0x01
        /*0010*/ 	.byte	0x02, 0x03, 0x01, 0x00, 0x02, 0x06, 0x01, 0x00, 0x04, 0x0b, 0x08, 0x00, 0x09, 0x00, 0x00, 0x00
        /*0020*/ 	.byte	0x00, 0x00, 0x00, 0x00


//--------------------- .nv.info._ZN7cutlass13device_kernelINS_4gemm6kernel13GemmUniversalIN4cute5tupleIJiiiiEEENS1_10collective13CollectiveMmaINS1_35MainloopSm100TmaUmmaWarpSpecializedILi3ELi2ELi4ENS5_IJNS4_1CILi1EEESB_SB_EEEEENS5_IJNSA_ILi128EEENSA_ILi64EEESF_EEENS_12float_e5m2_tENS5_IJlSB_lEEESH_SI_NS4_8TiledMMAINS4_8MMA_AtomIJNS4_10MMA_TraitsINS4_19SM100_MMA_F8F6F4_SSEJSH_SH_fSE_SF_NS4_17integral_constantINS4_4UMMA5MajorELSP_0EEESQ_NSN_INSO_7ScaleInELSR_0EEESS_EEEEEENS4_6LayoutISC_NS5_IJNSA_ILi0EEESW_SW_EEEEENS5_IJNS4_10UnderscoreESZ_SZ_EEEEENS4_13SM90_TMA_LOADENS4_14ComposedLayoutINS4_7SwizzleILi2ELi4ELi3EEENS4_18smem_ptr_flag_bitsILi8EEENSV_INS5_IJNSA_ILi8EEESF_EEENS5_IJSF_SB_EEEEEEEvNS4_8identityES12_S1C_vS1D_EENS_8epilogue10collective18CollectiveEpilogueINS1F_23Sm100TmaWarpSpecializedILi1ELi1ELi64ELb0ELb0EEEJSG_NS5_IJNSV_ISE_SB_EENSV_ISF_SB_EEEEESH_SI_SH_SI_NS1F_6fusion15FusionCallbacksIS1J_NS1N_17LinearCombinationISH_fSH_fLNS_15FloatRoundStyleE2EEESG_S1M_JEEENS4_5SM1004TMEM4LOAD26SM100_TMEM_LOAD_32dp32b64xES12_S1C_NS4_39AutoVectorizingCopyWithAssumedAlignmentILi128EEENS4_14SM90_TMA_STOREES1C_S1Y_S1Y_EEEvvEEEEvNT_6ParamsE --------------------------
	.section	.nv.info._ZN7cutlass13device_kernelINS_4gemm6kernel13GemmUniversalIN4cute5tupleIJiiiiEEENS1_10collective13CollectiveMmaINS1_35MainloopSm100TmaUmmaWarpSpecializedILi3ELi2ELi4ENS5_IJNS4_1CILi1EEESB_SB_EEEEENS5_IJNSA_ILi128EEENSA_ILi64EEESF_EEENS_12float_e5m2_tENS5_IJlSB_lEEESH_SI_NS4_8TiledMMAINS4_8MMA_AtomIJNS4_10MMA_TraitsINS4_19SM100_MMA_F8F6F4_SSEJSH_SH_fSE_SF_NS4_17integral_constantINS4_4UMMA5MajorELSP_0EEESQ_NSN_INSO_7ScaleInELSR_0EEESS_EEEEEENS4_6LayoutISC_NS5_IJNSA_ILi0EEESW_SW_EEEEENS5_IJNS4_10UnderscoreESZ_SZ_EEEEENS4_13SM90_TMA_LOADENS4_14ComposedLayoutINS4_7SwizzleILi2ELi4ELi3EEENS4_18smem_ptr_flag_bitsILi8EEENSV_INS5_IJNSA_ILi8EEESF_EEENS5_IJSF_SB_EEEEEEEvNS4_8identityES12_S1C_vS1D_EENS_8epilogue10collective18CollectiveEpilogueINS1F_23Sm100TmaWarpSpecializedILi1ELi1ELi64ELb0ELb0EEEJSG_NS5_IJNSV_ISE_SB_EENSV_ISF_SB_EEEEESH_SI_SH_SI_NS1F_6fusion15FusionCallbacksIS1J_NS1N_17LinearCombinationISH_fSH_fLNS_15FloatRoundStyleE2EEESG_S1M_JEEENS4_5SM1004TMEM4LOAD26SM100_TMEM_LOAD_32dp32b64xES12_S1C_NS4_39AutoVectorizingCopyWithAssumedAlignmentILi128EEENS4_14SM90_TMA_STOREES1C_S1Y_S1Y_EEEvvEEEEvNT_6ParamsE,"",@"SHT_CUDA_INFO"
	.sectionflags	@""
	.align	4


	//----- nvinfo : EIATTR_CUDA_API_VERSION
	.align		4
        /*0000*/ 	.byte	0x04, 0x37
        /*0002*/ 	.short	(.L_31 - .L_30)
.L_30:
        /*0004*/ 	.word	0x00000082


	//----- nvinfo : EIATTR_KPARAM_INFO
	.align		4
.L_31:
        /*0008*/ 	.byte	0x04, 0x17
        /*000a*/ 	.short	(.L_33 - .L_32)
.L_32:
        /*000c*/ 	.word	0x00000000
        /*0010*/ 	.short	0x0000
        /*0012*/ 	.short	0x0000
        /*0014*/ 	.byte	0x00, 0xf0, 0x01, 0x20


	//----- nvinfo : EIATTR_AT_ENTRY_FRAGMENTS
	.align		4
.L_33:
        /*0018*/ 	.byte	0x04, 0x4f
        /*001a*/ 	.short	(.L_35 - .L_34)


	//   ....[0]....
.L_34:
        /*001c*/ 	.word	0x00000006


	//----- nvinfo : EIATTR_RESERVED_SMEM_USED
	.align		4
.L_35:
        /*0020*/ 	.byte	0x01, 0x41
	.zero		2


	//----- nvinfo : EIATTR_SPARSE_MMA_MASK
	.align		4
        /*0024*/ 	.byte	0x03, 0x50
        /*0026*/ 	.short	0x0000


	//----- nvinfo : EIATTR_TCGEN05_1CTA_USED
	.align		4
        /*0028*/ 	.byte	0x01, 0x51
	.zero		2


	//----- nvinfo : EIATTR_MAXREG_COUNT
	.align		4
        /*002c*/ 	.byte	0x03, 0x1b
        /*002e*/ 	.short	0x00ff


	//----- nvinfo : EIATTR_NUM_BARRIERS
	.align		4
        /*0030*/ 	.byte	0x02, 0x4c
        /*0032*/ 	.byte	0x07
	.zero		1


	//----- nvinfo : EIATTR_EXTERNS
	.align		4
        /*0034*/ 	.byte	0x04, 0x0f
        /*0036*/ 	.short	(.L_37 - .L_36)


	//   ....[0]....
	.align		4
.L_36:
        /*0038*/ 	.word	index@(__assertfail)


	//----- nvinfo : EIATTR_MERCURY_ISA_VERSION
	.align		4
.L_37:
        /*003c*/ 	.byte	0x03, 0x5f
        /*003e*/ 	.short	0x0101


	//----- nvinfo : EIATTR_INT_WARP_WIDE_INSTR_OFFSETS
	.align		4
        /*0040*/ 	.byte	0x04, 0x31
        /*0042*/ 	.short	(.L_39 - .L_38)


	//   ....[0]....
.L_38:
        /*0044*/ 	.word	0x00001d60


	//   ....[1]....
        /*0048*/ 	.word	0x00003640


	//   ....[2]....
        /*004c*/ 	.word	0x00003660


	//   ....[3]....
        /*0050*/ 	.word	0x00003690


	//   ....[4]....
        /*0054*/ 	.word	0x000040a0


	//   ....[5]....
        /*0058*/ 	.word	0x00004190


	//----- nvinfo : EIATTR_COOP_GROUP_MASK_REGIDS
	.align		4
.L_39:
        /*005c*/ 	.byte	0x04, 0x29
        /*005e*/ 	.short	(.L_41 - .L_40)


	//   ....[0]....
.L_40:
        /*0060*/ 	.word	0xffffffff


	//   ....[1]....
        /*0064*/ 	.word	0xffffffff


	//   ....[2]....
        /*0068*/ 	.word	0xffffffff


	//   ....[3]....
        /*006c*/ 	.word	0xffffffff


	//   ....[4]....
        /*0070*/ 	.word	0xffffffff


	//   ....[5]....
        /*0074*/ 	.word	0xffffffff


	//   ....[6]....
        /*0078*/ 	.word	0xffffffff


	//   ....[7]....
        /*007c*/ 	.word	0xffffffff


	//   ....[8]....
        /*0080*/ 	.word	0xffffffff


	//   ....[9]....
        /*0084*/ 	.word	0xffffffff


	//   ....[10]....
        /*0088*/ 	.word	0xffffffff


	//   ....[11]....
        /*008c*/ 	.word	0xffffffff


	//   ....[12]....
        /*0090*/ 	.word	0xffffffff


	//----- nvinfo : EIATTR_COOP_GROUP_INSTR_OFFSETS
	.align		4
.L_41:
        /*0094*/ 	.byte	0x04, 0x28
        /*0096*/ 	.short	(.L_43 - .L_42)


	//   ....[0]....
.L_42:
        /*0098*/ 	.word	0x00000090


	//   ....[1]....
        /*009c*/ 	.word	0x000004d0


	//   ....[2]....
        /*00a0*/ 	.word	0x00000620


	//   ....[3]....
        /*00a4*/ 	.word	0x00000760


	//   ....[4]....
        /*00a8*/ 	.word	0x00000860


	//   ....[5]....
        /*00ac*/ 	.word	0x000009d0


	//   ....[6]....
        /*00b0*/ 	.word	0x00000b70


	//   ....[7]....
        /*00b4*/ 	.word	0x00001c40


	//   ....[8]....
        /*00b8*/ 	.word	0x00002990


	//   ....[9]....
        /*00bc*/ 	.word	0x00002ba0


	//   ....[10]....
        /*00c0*/ 	.word	0x00002bd0


	//   ....[11]....
        /*00c4*/ 	.word	0x00003520


	//   ....[12]....
        /*00c8*/ 	.word	0x00003750


	//----- nvinfo : EIATTR_VRC_CTA_INIT_COUNT
	.align		4
.L_43:
        /*00cc*/ 	.byte	0x02, 0x4a
        /*00ce*/ 	.byte	0x80
	.zero		1


	//----- nvinfo : EIATTR_SYSCALL_OFFSETS
	.align		4
        /*00d0*/ 	.byte	0x04, 0x46
        /*00d2*/ 	.short	(.L_45 - .L_44)


	//   ....[0]....
.L_44:
        /*00d4*/ 	.word	0x00004b80


	//   ....[1]....
        /*00d8*/ 	.word	0x00004cc0


	//   ....[2]....
        /*00dc*/ 	.word	0x00005460


	//----- nvinfo : EIATTR_MBARRIER_INSTR_OFFSETS
	.align		4
.L_45:
        /*00e0*/ 	.byte	0x04, 0x39
        /*00e2*/ 	.short	(.L_47 - .L_46)


	//   ....[0]....
.L_46:
        /*00e4*/ 	.word	0x000005b0
        /*00e8*/ 	.word	0x000000ff
        /*00ec*/ 	.word	0x00000000
        /*00f0*/ 	.short	0x0100
        /*00f2*/ 	.byte	0x05
	.zero		1


	//   ....[1]....
        /*00f4*/ 	.word	0x000005c0
        /*00f8*/ 	.word	0x000000ff
        /*00fc*/ 	.word	0x00000018
        /*0100*/ 	.short	0x0100
        /*0102*/ 	.byte	0x05
	.zero		1


	//   ....[2]....
        /*0104*/ 	.word	0x000005d0
        /*0108*/ 	.word	0x000000ff
        /*010c*/ 	.word	0x00000008
        /*0110*/ 	.short	0x0100
        /*0112*/ 	.byte	0x05
	.zero		1


	//   ....[3]....
        /*0114*/ 	.word	0x000005e0
        /*0118*/ 	.word	0x000000ff
        /*011c*/ 	.word	0x00000020
        /*0120*/ 	.short	0x0100
        /*0122*/ 	.byte	0x05
	.zero		1


	//   ....[4]....
        /*0124*/ 	.word	0x000005f0
        /*0128*/ 	.word	0x000000ff
        /*012c*/ 	.word	0x00000010
        /*0130*/ 	.short	0x0100
        /*0132*/ 	.byte	0x05
	.zero		1


	//   ....[5]....
        /*0134*/ 	.word	0x00000600
        /*0138*/ 	.word	0x000000ff
        /*013c*/ 	.word	0x00000028
        /*0140*/ 	.short	0x0100
        /*0142*/ 	.byte	0x05
	.zero		1


	//   ....[6]....
        /*0144*/ 	.word	0x00000730
        /*0148*/ 	.word	0x000000ff
        /*014c*/ 	.word	0x00000030
        /*0150*/ 	.short	0x0100
        /*0152*/ 	.byte	0x06
	.zero		1


	//   ....[7]....
        /*0154*/ 	.word	0x00000740
        /*0158*/ 	.word	0x000000ff
        /*015c*/ 	.word	0x00000038
        /*0160*/ 	.short	0x0100
        /*0162*/ 	.byte	0x06
	.zero		1


	//   ....[8]....
        /*0164*/ 	.word	0x00000830
        /*0168*/ 	.word	0x000000ff
        /*016c*/ 	.word	0x00000040
        /*0170*/ 	.short	0x0100
        /*0172*/ 	.byte	0x05
	.zero		1


	//   ....[9]....
        /*0174*/ 	.word	0x00000840
        /*0178*/ 	.word	0x000000ff
        /*017c*/ 	.word	0x00000048
        /*0180*/ 	.short	0x0100
        /*0182*/ 	.byte	0x05
	.zero		1


	//   ....[10]....
        /*0184*/ 	.word	0x00000980
        /*0188*/ 	.word	0x000000ff
        /*018c*/ 	.word	0x00000050
        /*0190*/ 	.short	0x0100
        /*0192*/ 	.byte	0x05
	.zero		1


	//   ....[11]....
        /*0194*/ 	.word	0x00000990
        /*0198*/ 	.word	0x000000ff
        /*019c*/ 	.word	0x00000060
        /*01a0*/ 	.short	0x0100
        /*01a2*/ 	.byte	0x05
	.zero		1


	//   ....[12]....
        /*01a4*/ 	.word	0x000009a0
        /*01a8*/ 	.word	0x000000ff
        /*01ac*/ 	.word	0x00000058
        /*01b0*/ 	.short	0x0100
        /*01b2*/ 	.byte	0x05
	.zero		1


	//   ....[13]....
        /*01b4*/ 	.word	0x000009b0
        /*01b8*/ 	.word	0x000000ff
        /*01bc*/ 	.word	0x00000068
        /*01c0*/ 	.short	0x0100
        /*01c2*/ 	.byte	0x05
	.zero		1


	//   ....[14]....
        /*01c4*/ 	.word	0x00000ae0
        /*01c8*/ 	.word	0x000000ff
        /*01cc*/ 	.word	0x00000070
        /*01d0*/ 	.short	0x0100
        /*01d2*/ 	.byte	0x06
	.zero		1


	//   ....[15]....
        /*01d4*/ 	.word	0x00000af0
        /*01d8*/ 	.word	0x000000ff
        /*01dc*/ 	.word	0x00000090
        /*01e0*/ 	.short	0x0100
        /*01e2*/ 	.byte	0x06
	.zero		1


	//   ....[16]....
        /*01e4*/ 	.word	0x00000b00
        /*01e8*/ 	.word	0x000000ff
        /*01ec*/ 	.word	0x00000078
        /*01f0*/ 	.short	0x0100
        /*01f2*/ 	.byte	0x06
	.zero		1


	//   ....[17]....
        /*01f4*/ 	.word	0x00000b10
        /*01f8*/ 	.word	0x000000ff
        /*01fc*/ 	.word	0x00000098
        /*0200*/ 	.short	0x0100
        /*0202*/ 	.byte	0x06
	.zero		1


	//   ....[18]....
        /*0204*/ 	.word	0x00000b20
        /*0208*/ 	.word	0x000000ff
        /*020c*/ 	.word	0x00000080
        /*0210*/ 	.short	0x0100
        /*0212*/ 	.byte	0x06
	.zero		1


	//   ....[19]....
        /*0214*/ 	.word	0x00000b30
        /*0218*/ 	.word	0x000000ff
        /*021c*/ 	.word	0x000000a0
        /*0220*/ 	.short	0x0100
        /*0222*/ 	.byte	0x06
	.zero		1


	//   ....[20]....
        /*0224*/ 	.word	0x00000b40
        /*0228*/ 	.word	0x000000ff
        /*022c*/ 	.word	0x00000088
        /*0230*/ 	.short	0x0100
        /*0232*/ 	.byte	0x06
	.zero		1


	//   ....[21]....
        /*0234*/ 	.word	0x00000b50
        /*0238*/ 	.word	0x000000ff
        /*023c*/ 	.word	0x000000a8
        /*0240*/ 	.short	0x0100
        /*0242*/ 	.byte	0x06
	.zero		1


	//   ....[22]....
        /*0244*/ 	.word	0x00000c40
        /*0248*/ 	.word	0x000000ff
        /*024c*/ 	.word	0x000000b0
        /*0250*/ 	.short	0x0100
        /*0252*/ 	.byte	0x05
	.zero		1


	//   ....[23]....
        /*0254*/ 	.word	0x00000c50
        /*0258*/ 	.word	0x000000ff
        /*025c*/ 	.word	0x000000c0
        /*0260*/ 	.short	0x0100
        /*0262*/ 	.byte	0x05
	.zero		1


	//   ....[24]....
        /*0264*/ 	.word	0x00000c60
        /*0268*/ 	.word	0x000000ff
        /*026c*/ 	.word	0x000000b8
        /*0270*/ 	.short	0x0100
        /*0272*/ 	.byte	0x05
	.zero		1


	//   ....[25]....
        /*0274*/ 	.word	0x00000c70
        /*0278*/ 	.word	0x000000ff
        /*027c*/ 	.word	0x000000c8
        /*0280*/ 	.short	0x0100
        /*0282*/ 	.byte	0x05
	.zero		1


	//   ....[26]....
        /*0284*/ 	.word	0x00001540
        /*0288*/ 	.word	0x00000003
        /*028c*/ 	.word	0x000000c0
        /*0290*/ 	.short	0x010a
        /*0292*/ 	.byte	0xff
	.zero		1


	//   ....[27]....
        /*0294*/ 	.word	0x00001570
        /*0298*/ 	.word	0x00000003
        /*029c*/ 	.word	0x000000b0
        /*02a0*/ 	.short	0x0101
        /*02a2*/ 	.byte	0xff
	.zero		1


	//   ....[28]....
        /*02a4*/ 	.word	0x00001640
        /*02a8*/ 	.word	0x000000ff
        /*02ac*/ 	.word	0x00000018
        /*02b0*/ 	.short	0x010a
        /*02b2*/ 	.byte	0x08
	.zero		1


	//   ....[29]....
        /*02b4*/ 	.word	0x000016e0
        /*02b8*/ 	.word	0x000000ff
        /*02bc*/ 	.word	0x00000018
        /*02c0*/ 	.short	0x010a
        /*02c2*/ 	.byte	0x21
	.zero		1


	//   ....[30]....
        /*02c4*/ 	.word	0x00001830
        /*02c8*/ 	.word	0x000000ff
        /*02cc*/ 	.word	0x00000018
        /*02d0*/ 	.short	0x010a
        /*02d2*/ 	.byte	0x08
	.zero		1


	//   ....[31]....
        /*02d4*/ 	.word	0x00001940
        /*02d8*/ 	.word	0x000000ff
        /*02dc*/ 	.word	0x00000048
        /*02e0*/ 	.short	0x0101
        /*02e2*/ 	.byte	0x04
	.zero		1


	//   ....[32]....
        /*02e4*/ 	.word	0x00001960
        /*02e8*/ 	.word	0x000000ff
        /*02ec*/ 	.word	0x00000018
        /*02f0*/ 	.short	0x010a
        /*02f2*/ 	.byte	0x08
	.zero		1


	//   ....[33]....
        /*02f4*/ 	.word	0x000019e0
        /*02f8*/ 	.word	0x000000ff
        /*02fc*/ 	.word	0x00000018
        /*0300*/ 	.short	0x010a
        /*0302*/ 	.byte	0x11
	.zero		1


	//   ....[34]....
        /*0304*/ 	.word	0x00001b30
        /*0308*/ 	.word	0x000000ff
        /*030c*/ 	.word	0x00000018
        /*0310*/ 	.short	0x010a
        /*0312*/ 	.byte	0x08
	.zero		1


	//   ....[35]....
        /*0314*/ 	.word	0x00001c70
        /*0318*/ 	.word	0x00000002
        /*031c*/ 	.word	0x00000050
        /*0320*/ 	.short	0x010a
        /*0322*/ 	.byte	0xff
	.zero		1


	//   ....[36]....
        /*0324*/ 	.word	0x00001d30
        /*0328*/ 	.word	0x00000002
        /*032c*/ 	.word	0x00000000
        /*0330*/ 	.short	0x0101
        /*0332*/ 	.byte	0xff
	.zero		1


	//   ....[37]....
        /*0334*/ 	.word	0x00002290
        /*0338*/ 	.word	0x000000ff
        /*033c*/ 	.word	0x00000000
        /*0340*/ 	.short	0x010a
        /*0342*/ 	.byte	0x05
	.zero		1


	//   ....[38]....
        /*0344*/ 	.word	0x00002320
        /*0348*/ 	.word	0x000000ff
        /*034c*/ 	.word	0x00000000
        /*0350*/ 	.short	0x010a
        /*0352*/ 	.byte	0x05
	.zero		1


	//   ....[39]....
        /*0354*/ 	.word	0x000023c0
        /*0358*/ 	.word	0x00000000
        /*035c*/ 	.word	0x00000000
        /*0360*/ 	.short	0x010a
        /*0362*/ 	.byte	0xff
	.zero		1


	//   ....[40]....
        /*0364*/ 	.word	0x000024e0
        /*0368*/ 	.word	0x00000000
        /*036c*/ 	.word	0x000000b0
        /*0370*/ 	.short	0x010a
        /*0372*/ 	.byte	0xff
	.zero		1


	//   ....[41]....
        /*0374*/ 	.word	0x00002540
        /*0378*/ 	.word	0x00000004
        /*037c*/ 	.word	0x00000000
        /*0380*/ 	.short	0x0101
        /*0382*/ 	.byte	0xff
	.zero		1


	//   ....[42]....
        /*0384*/ 	.word	0x00002560
        /*0388*/ 	.word	0x000000ff
        /*038c*/ 	.word	0x00000060
        /*0390*/ 	.short	0x010a
        /*0392*/ 	.byte	0x05
	.zero		1


	//   ....[43]....
        /*0394*/ 	.word	0x00002680
        /*0398*/ 	.word	0x00000000
        /*039c*/ 	.word	0x00000050
        /*03a0*/ 	.short	0x010a
        /*03a2*/ 	.byte	0xff
	.zero		1


	//   ....[44]....
        /*03a4*/ 	.word	0x00002790
        /*03a8*/ 	.word	0x00000000
        /*03ac*/ 	.word	0x00000000
        /*03b0*/ 	.short	0x0101
        /*03b2*/ 	.byte	0xff
	.zero		1


	//   ....[45]....
        /*03b4*/ 	.word	0x00002820
        /*03b8*/ 	.word	0x000000ff
        /*03bc*/ 	.word	0x00000060
        /*03c0*/ 	.short	0x0106
        /*03c2*/ 	.byte	0x05
	.zero		1


	//   ....[46]....
        /*03c4*/ 	.word	0x00002840
        /*03c8*/ 	.word	0x000000ff
        /*03cc*/ 	.word	0x00000060
        /*03d0*/ 	.short	0x010a
        /*03d2*/ 	.byte	0x05
	.zero		1


	//   ....[47]....
        /*03d4*/ 	.word	0x000028d0
        /*03d8*/ 	.word	0x000000ff
        /*03dc*/ 	.word	0x00000060
        /*03e0*/ 	.short	0x0106
        /*03e2*/ 	.byte	0x04
	.zero		1


	//   ....[48]....
        /*03e4*/ 	.word	0x00002910
        /*03e8*/ 	.word	0x00000000
        /*03ec*/ 	.word	0x00000060
        /*03f0*/ 	.short	0x010a
        /*03f2*/ 	.byte	0xff
	.zero		1


	//   ....[49]....
        /*03f4*/ 	.word	0x00002e10
        /*03f8*/ 	.word	0x00000000
        /*03fc*/ 	.word	0x00000050
        /*0400*/ 	.short	0x010a
        /*0402*/ 	.byte	0xff
	.zero		1


	//   ....[50]....
        /*0404*/ 	.word	0x00002f20
        /*0408*/ 	.word	0x00000003
        /*040c*/ 	.word	0x00000000
        /*0410*/ 	.short	0x0101
        /*0412*/ 	.byte	0xff
	.zero		1


	//   ....[51]....
        /*0414*/ 	.word	0x00002f30
        /*0418*/ 	.word	0x000000ff
        /*041c*/ 	.word	0x00000000
        /*0420*/ 	.short	0x010a
        /*0422*/ 	.byte	0x04
	.zero		1


	//   ....[52]....
        /*0424*/ 	.word	0x00002f50
        /*0428*/ 	.word	0x000000ff
        /*042c*/ 	.word	0x00000090
        /*0430*/ 	.short	0x010a
        /*0432*/ 	.byte	0x08
	.zero		1


	//   ....[53]....
        /*0434*/ 	.word	0x00003020
        /*0438*/ 	.word	0x000000ff
        /*043c*/ 	.word	0x00000000
        /*0440*/ 	.short	0x010a
        /*0442*/ 	.byte	0x07
	.zero		1


	//   ....[54]....
        /*0444*/ 	.word	0x00003160
        /*0448*/ 	.word	0x000000ff
        /*044c*/ 	.word	0x00000000
        /*0450*/ 	.short	0x010a
        /*0452*/ 	.byte	0x04
	.zero		1


	//   ....[55]....
        /*0454*/ 	.word	0x00003350
        /*0458*/ 	.word	0x000000ff
        /*045c*/ 	.word	0x00000000
        /*0460*/ 	.short	0x010a
        /*0462*/ 	.byte	0x05
	.zero		1


	//   ....[56]....
        /*0464*/ 	.word	0x000033e0
        /*0468*/ 	.word	0x000000ff
        /*046c*/ 	.word	0x00000000
        /*0470*/ 	.short	0x010a
        /*0472*/ 	.byte	0x05
	.zero		1


	//   ....[57]....
        /*0474*/ 	.word	0x00003470
        /*0478*/ 	.word	0x000000ff
        /*047c*/ 	.word	0x00000000
        /*0480*/ 	.short	0x010a
        /*0482*/ 	.byte	0x05
	.zero		1


	//   ....[58]....
        /*0484*/ 	.word	0x00003500
        /*0488*/ 	.word	0x000000ff
        /*048c*/ 	.word	0x00000000
        /*0490*/ 	.short	0x010a
        /*0492*/ 	.byte	0x07
	.zero		1


	//   ....[59]....
        /*0494*/ 	.word	0x00003940
        /*0498*/ 	.word	0x00000000
        /*049c*/ 	.word	0x00000050
        /*04a0*/ 	.short	0x010a
        /*04a2*/ 	.byte	0xff
	.zero		1


	//   ....[60]....
        /*04a4*/ 	.word	0x00003a30
        /*04a8*/ 	.word	0x00000000
        /*04ac*/ 	.word	0x00000000
        /*04b0*/ 	.short	0x0101
        /*04b2*/ 	.byte	0xff
	.zero		1


	//   ....[61]....
        /*04b4*/ 	.word	0x00003d50
        /*04b8*/ 	.word	0x000000ff
        /*04bc*/ 	.word	0x00000048
        /*04c0*/ 	.short	0x010a
        /*04c2*/ 	.byte	0x06
	.zero		1


	//   ....[62]....
        /*04c4*/ 	.word	0x00003ed0
        /*04c8*/ 	.word	0x000000ff
        /*04cc*/ 	.word	0x00000038
        /*04d0*/ 	.short	0x010a
        /*04d2*/ 	.byte	0x06
	.zero		1


	//   ....[63]....
        /*04d4*/ 	.word	0x00004200
        /*04d8*/ 	.word	0x000000ff
        /*04dc*/ 	.word	0x00000030
        /*04e0*/ 	.short	0x010b
        /*04e2*/ 	.byte	0x06
	.zero		1


	//   ....[64]....
        /*04e4*/ 	.word	0x00004220
        /*04e8*/ 	.word	0x000000ff
        /*04ec*/ 	.word	0x00000000
        /*04f0*/ 	.short	0x0101
        /*04f2*/ 	.byte	0x25
	.zero		1


	//   ....[65]....
        /*04f4*/ 	.word	0x00004260
        /*04f8*/ 	.word	0x00000000
        /*04fc*/ 	.word	0x00000038
        /*0500*/ 	.short	0x010a
        /*0502*/ 	.byte	0xff
	.zero		1


	//   ....[66]....
        /*0504*/ 	.word	0x00004590
        /*0508*/ 	.word	0x00000000
        /*050c*/ 	.word	0x00000050
        /*0510*/ 	.short	0x010a
        /*0512*/ 	.byte	0xff
	.zero		1


	//   ....[67]....
        /*0514*/ 	.word	0x000046a0
        /*0518*/ 	.word	0x00000000
        /*051c*/ 	.word	0x00000000
        /*0520*/ 	.short	0x0101
        /*0522*/ 	.byte	0xff
	.zero		1


	//   ....[68]....
        /*0524*/ 	.word	0x00005040
        /*0528*/ 	.word	0x000000ff
        /*052c*/ 	.word	0x00000030
        /*0530*/ 	.short	0x010a
        /*0532*/ 	.byte	0x2b
	.zero		1


	//   ....[69]....
        /*0534*/ 	.word	0x00005050
        /*0538*/ 	.word	0x0000009c
        /*053c*/ 	.word	0x00000070
        /*0540*/ 	.short	0x010a
        /*0542*/ 	.byte	0xff
	.zero		1


	//   ....[70]....
        /*0544*/ 	.word	0x000051e0
        /*0548*/ 	.word	0x000000ff
        /*054c*/ 	.word	0x00000030
        /*0550*/ 	.short	0x010a
        /*0552*/ 	.byte	0x2b
	.zero		1


	//   ....[71]....
        /*0554*/ 	.word	0x000052e0
        /*0558*/ 	.word	0x000000ff
        /*055c*/ 	.word	0x00000000
        /*0560*/ 	.short	0x0101
        /*0562*/ 	.byte	0x04
	.zero		1


	//   ....[72]....
        /*0564*/ 	.word	0x00005340
        /*0568*/ 	.word	0x0000009c
        /*056c*/ 	.word	0x00000070
        /*0570*/ 	.short	0x010a
        /*0572*/ 	.byte	0xff
	.zero		1


	//   ....[73]....
        /*0574*/ 	.word	0x00005700
        /*0578*/ 	.word	0x000000ff
        /*057c*/ 	.word	0x00000000
        /*0580*/ 	.short	0x0101
        /*0582*/ 	.byte	0x05
	.zero		1


	//   ....[74]....
        /*0584*/ 	.word	0x000067b0
        /*0588*/ 	.word	0x00000003
        /*058c*/ 	.word	0x000000c0
        /*0590*/ 	.short	0x010a
        /*0592*/ 	.byte	0xff
	.zero		1


	//   ....[75]....
        /*0594*/ 	.word	0x00006810
        /*0598*/ 	.word	0x00000002
        /*059c*/ 	.word	0x00000018
        /*05a0*/ 	.short	0x010a
        /*05a2*/ 	.byte	0xff
	.zero		1


	//   ....[76]....
        /*05a4*/ 	.word	0x00006870
        /*05a8*/ 	.word	0x00000002
        /*05ac*/ 	.word	0x00000018
        /*05b0*/ 	.short	0x010a
        /*05b2*/ 	.byte	0xff
	.zero		1


	//   ....[77]....
        /*05b4*/ 	.word	0x000068c0
        /*05b8*/ 	.word	0x00000002
        /*05bc*/ 	.word	0x00000050
        /*05c0*/ 	.short	0x010a
        /*05c2*/ 	.byte	0xff
	.zero		1


	//   ....[78]....
        /*05c4*/ 	.word	0x00006920
        /*05c8*/ 	.word	0x00000000
        /*05cc*/ 	.word	0x00000000
        /*05d0*/ 	.short	0x010a
        /*05d2*/ 	.byte	0xff
	.zero		1


	//   ....[79]....
        /*05d4*/ 	.word	0x00006980
        /*05d8*/ 	.word	0x00000000
        /*05dc*/ 	.word	0x00000000
        /*05e0*/ 	.short	0x010a
        /*05e2*/ 	.byte	0xff
	.zero		1


	//   ....[80]....
        /*05e4*/ 	.word	0x000069d0
        /*05e8*/ 	.word	0x00000000
        /*05ec*/ 	.word	0x000000b0
        /*05f0*/ 	.short	0x010a
        /*05f2*/ 	.byte	0xff
	.zero		1


	//   ....[81]....
        /*05f4*/ 	.word	0x00006a30
        /*05f8*/ 	.word	0x00000000
        /*05fc*/ 	.word	0x00000060
        /*0600*/ 	.short	0x010a
        /*0602*/ 	.byte	0xff
	.zero		1


	//   ....[82]....
        /*0604*/ 	.word	0x00006a80
        /*0608*/ 	.word	0x00000000
        /*060c*/ 	.word	0x00000050
        /*0610*/ 	.short	0x010a
        /*0612*/ 	.byte	0xff
	.zero		1


	//   ....[83]....
        /*0614*/ 	.word	0x00006ae0
        /*0618*/ 	.word	0x00000000
        /*061c*/ 	.word	0x00000060
        /*0620*/ 	.short	0x010a
        /*0622*/ 	.byte	0xff
	.zero		1


	//   ....[84]....
        /*0624*/ 	.word	0x00006b30
        /*0628*/ 	.word	0x00000000
        /*062c*/ 	.word	0x00000050
        /*0630*/ 	.short	0x010a
        /*0632*/ 	.byte	0xff
	.zero		1


	//   ....[85]....
        /*0634*/ 	.word	0x00006b90
        /*0638*/ 	.word	0x00000003
        /*063c*/ 	.word	0x00000090
        /*0640*/ 	.short	0x010a
        /*0642*/ 	.byte	0xff
	.zero		1


	//   ....[86]....
        /*0644*/ 	.word	0x00006bf0
        /*0648*/ 	.word	0x00000000
        /*064c*/ 	.word	0x00000000
        /*0650*/ 	.short	0x010a
        /*0652*/ 	.byte	0xff
	.zero		1


	//   ....[87]....
        /*0654*/ 	.word	0x00006c50
        /*0658*/ 	.word	0x00000000
        /*065c*/ 	.word	0x00000000
        /*0660*/ 	.short	0x010a
        /*0662*/ 	.byte	0xff
	.zero		1


	//   ....[88]....
        /*0664*/ 	.word	0x00006cb0
        /*0668*/ 	.word	0x00000000
        /*066c*/ 	.word	0x00000000
        /*0670*/ 	.short	0x010a
        /*0672*/ 	.byte	0xff
	.zero		1


	//   ....[89]....
        /*0674*/ 	.word	0x00006d10
        /*0678*/ 	.word	0x00000000
        /*067c*/ 	.word	0x00000000
        /*0680*/ 	.short	0x010a
        /*0682*/ 	.byte	0xff
	.zero		1


	//   ....[90]....
        /*0684*/ 	.word	0x00006d70
        /*0688*/ 	.word	0x00000000
        /*068c*/ 	.word	0x00000000
        /*0690*/ 	.short	0x010a
        /*0692*/ 	.byte	0xff
	.zero		1


	//   ....[91]....
        /*0694*/ 	.word	0x00006dc0
        /*0698*/ 	.word	0x00000000
        /*069c*/ 	.word	0x00000050
        /*06a0*/ 	.short	0x010a
        /*06a2*/ 	.byte	0xff
	.zero		1


	//   ....[92]....
        /*06a4*/ 	.word	0x00006e20
        /*06a8*/ 	.word	0x00000000
        /*06ac*/ 	.word	0x00000048
        /*06b0*/ 	.short	0x010a
        /*06b2*/ 	.byte	0xff
	.zero		1


	//   ....[93]....
        /*06b4*/ 	.word	0x00006e80
        /*06b8*/ 	.word	0x00000003
        /*06bc*/ 	.word	0x00000038
        /*06c0*/ 	.short	0x010a
        /*06c2*/ 	.byte	0xff
	.zero		1


	//   ....[94]....
        /*06c4*/ 	.word	0x00006ed0
        /*06c8*/ 	.word	0x00000000
        /*06cc*/ 	.word	0x00000050
        /*06d0*/ 	.short	0x010a
        /*06d2*/ 	.byte	0xff
	.zero		1


	//   ....[95]....
        /*06d4*/ 	.word	0x00006f30
        /*06d8*/ 	.word	0x00000000
        /*06dc*/ 	.word	0x00000030
        /*06e0*/ 	.short	0x010a
        /*06e2*/ 	.byte	0xff
	.zero		1


	//   ....[96]....
        /*06e4*/ 	.word	0x00006f80
        /*06e8*/ 	.word	0x0000009c
        /*06ec*/ 	.word	0x00000070
        /*06f0*/ 	.short	0x010a
        /*06f2*/ 	.byte	0xff
	.zero		1


	//----- nvinfo : EIATTR_NUM_MBARRIERS
	.align		4
.L_47:
        /*06f4*/ 	.byte	0x03, 0x38
        /*06f6*/ 	.short	0x001a


	//----- nvinfo : EIATTR_EXIT_INSTR_OFFSETS
	.align		4
        /*06f8*/ 	.byte	0x04, 0x1c
        /*06fa*/ 	.short	(.L_49 - .L_48)


	//   ....[0]....
.L_48:
        /*06fc*/ 	.word	0x000023f0


	//   ....[1]....
        /*0700*/ 	.word	0x000028e0


	//   ....[2]....
        /*0704*/ 	.word	0x00002940


	//   ....[3]....
        /*0708*/ 	.word	0x00003760


	//   ....[4]....
        /*070c*/ 	.word	0x00004290


	//   ....[5]....
        /*0710*/ 	.word	0x000042d0


	//   ....[6]....
        /*0714*/ 	.word	0x000067a0


	//----- nvinfo : EIATTR_MAX_THREADS
	.align		4
.L_49:
        /*0718*/ 	.byte	0x04, 0x05
        /*071a*/ 	.short	(.L_51 - .L_50)
.L_50:
        /*071c*/ 	.word	0x00000100
        /*0720*/ 	.word	0x00000001
        /*0724*/ 	.word	0x00000001


	//----- nvinfo : EIATTR_CRS_STACK_SIZE
	.align		4
.L_51:
        /*0728*/ 	.byte	0x04, 0x1e
        /*072a*/ 	.short	(.L_53 - .L_52)
.L_52:
        /*072c*/ 	.word	0x00000000


	//----- nvinfo : EIATTR_CBANK_PARAM_SIZE
	.align		4
.L_53:
        /*0730*/ 	.byte	0x03, 0x19
        /*0732*/ 	.short	0x0800


	//----- nvinfo : EIATTR_PARAM_CBANK
	.align		4
        /*0734*/ 	.byte	0x04, 0x0a
        /*0736*/ 	.short	(.L_55 - .L_54)
	.align		4
.L_54:
        /*0738*/ 	.word	index@(.nv.constant0._ZN7cutlass13device_kernelINS_4gemm6kernel13GemmUniversalIN4cute5tupleIJiiiiEEENS1_10collective13CollectiveMmaINS1_35MainloopSm100TmaUmmaWarpSpecializedILi3ELi2ELi4ENS5_IJNS4_1CILi1EEESB_SB_EEEEENS5_IJNSA_ILi128EEENSA_ILi64EEESF_EEENS_12float_e5m2_tENS5_IJlSB_lEEESH_SI_NS4_8TiledMMAINS4_8MMA_AtomIJNS4_10MMA_TraitsINS4_19SM100_MMA_F8F6F4_SSEJSH_SH_fSE_SF_NS4_17integral_constantINS4_4UMMA5MajorELSP_0EEESQ_NSN_INSO_7ScaleInELSR_0EEESS_EEEEEENS4_6LayoutISC_NS5_IJNSA_ILi0EEESW_SW_EEEEENS5_IJNS4_10UnderscoreESZ_SZ_EEEEENS4_13SM90_TMA_LOADENS4_14ComposedLayoutINS4_7SwizzleILi2ELi4ELi3EEENS4_18smem_ptr_flag_bitsILi8EEENSV_INS5_IJNSA_ILi8EEESF_EEENS5_IJSF_SB_EEEEEEEvNS4_8identityES12_S1C_vS1D_EENS_8epilogue10collective18CollectiveEpilogueINS1F_23Sm100TmaWarpSpecializedILi1ELi1ELi64ELb0ELb0EEEJSG_NS5_IJNSV_ISE_SB_EENSV_ISF_SB_EEEEESH_SI_SH_SI_NS1F_6fusion15FusionCallbacksIS1J_NS1N_17LinearCombinationISH_fSH_fLNS_15FloatRoundStyleE2EEESG_S1M_JEEENS4_5SM1004TMEM4LOAD26SM100_TMEM_LOAD_32dp32b64xES12_S1C_NS4_39AutoVectorizingCopyWithAssumedAlignmentILi128EEENS4_14SM90_TMA_STOREES1C_S1Y_S1Y_EEEvvEEEEvNT_6ParamsE)
        /*073c*/ 	.short	0x0380
        /*073e*/ 	.short	0x0800


	//----- nvinfo : EIATTR_SW_WAR
	.align		4
.L_55:
        /*0740*/ 	.byte	0x04, 0x36
        /*0742*/ 	.short	(.L_57 - .L_56)
.L_56:
        /*0744*/ 	.word	0x00000008
.L_57:


//--------------------- .nv.callgraph             --------------------------
	.section	.nv.callgraph,"",@"SHT_CUDA_CALLGRAPH"
	.align	4
	.sectionentsize	8
	.align		4
        /*0000*/ 	.word	0x00000000
	.align		4
        /*0004*/ 	.word	0xffffffff
	.align		4
        /*0008*/ 	.word	index@(_ZN7cutlass13device_kernelINS_4gemm6kernel13GemmUniversalIN4cute5tupleIJiiiiEEENS1_10collective13CollectiveMmaINS1_35MainloopSm100TmaUmmaWarpSpecializedILi3ELi2ELi4ENS5_IJNS4_1CILi1EEESB_SB_EEEEENS5_IJNSA_ILi128EEENSA_ILi64EEESF_EEENS_12float_e5m2_tENS5_IJlSB_lEEESH_SI_NS4_8TiledMMAINS4_8MMA_AtomIJNS4_10MMA_TraitsINS4_19SM100_MMA_F8F6F4_SSEJSH_SH_fSE_SF_NS4_17integral_constantINS4_4UMMA5MajorELSP_0EEESQ_NSN_INSO_7ScaleInELSR_0EEESS_EEEEEENS4_6LayoutISC_NS5_IJNSA_ILi0EEESW_SW_EEEEENS5_IJNS4_10UnderscoreESZ_SZ_EEEEENS4_13SM90_TMA_LOADENS4_14ComposedLayoutINS4_7SwizzleILi2ELi4ELi3EEENS4_18smem_ptr_flag_bitsILi8EEENSV_INS5_IJNSA_ILi8EEESF_EEENS5_IJSF_SB_EEEEEEEvNS4_8identityES12_S1C_vS1D_EENS_8epilogue10collective18CollectiveEpilogueINS1F_23Sm100TmaWarpSpecializedILi1ELi1ELi64ELb0ELb0EEEJSG_NS5_IJNSV_ISE_SB_EENSV_ISF_SB_EEEEESH_SI_SH_SI_NS1F_6fusion15FusionCallbacksIS1J_NS1N_17LinearCombinationISH_fSH_fLNS_15FloatRoundStyleE2EEESG_S1M_JEEENS4_5SM1004TMEM4LOAD26SM100_TMEM_LOAD_32dp32b64xES12_S1C_NS4_39AutoVectorizingCopyWithAssumedAlignmentILi128EEENS4_14SM90_TMA_STOREES1C_S1Y_S1Y_EEEvvEEEEvNT_6ParamsE)
	.align		4
        /*000c*/ 	.word	index@(__assertfail)
	.align		4
        /*0010*/ 	.word	0x00000000
	.align		4
        /*0014*/ 	.word	0xfffffffe
	.align		4
        /*0018*/ 	.word	0x00000000
	.align		4
        /*001c*/ 	.word	0xfffffffd
	.align		4
        /*0020*/ 	.word	0x00000000
	.align		4
        /*0024*/ 	.word	0xfffffffc


//--------------------- .nv.constant4             --------------------------
	.section	.nv.constant4,"a",@progbits
	.align	8
	.align		8
.nv.constant4:
        /*0000*/ 	.dword	__assertfail
	.align		8
        /*0008*/ 	.dword	__unnamed_1
	.align		8
        /*0010*/ 	.dword	__unnamed_2
	.align		8
        /*0018*/ 	.dword	_ZN39_INTERNAL_ae5fd19b_4_k_cu_6b5a5157_79834cuda3std3__45__cpo5beginE
	.align		8
        /*0020*/ 	.dword	_ZN39_INTERNAL_ae5fd19b_4_k_cu_6b5a5157_79834cuda3std3__45__cpo3endE
	.align		8
        /*0028*/ 	.dword	_ZN39_INTERNAL_ae5fd19b_4_k_cu_6b5a5157_79834cuda3std3__45__cpo6cbeginE
	.align		8
        /*0030*/ 	.dword	_ZN39_INTERNAL_ae5fd19b_4_k_cu_6b5a5157_79834cuda3std3__45__cpo4cendE
	.align		8
        /*0038*/ 	.dword	_ZN39_INTERNAL_ae5fd19b_4_k_cu_6b5a5157_79834cuda3std3__441_GLOBAL__N__ae5fd19b_4_k_cu_6b5a5157_79836ignoreE
	.align		8
        /*0040*/ 	.dword	_ZN39_INTERNAL_ae5fd19b_4_k_cu_6b5a5157_79834cuda3std3__419piecewise_constructE
	.align		8
        /*0048*/ 	.dword	_ZN39_INTERNAL_ae5fd19b_4_k_cu_6b5a5157_79834cuda3std3__48in_placeE
	.align		8
        /*0050*/ 	.dword	_ZN39_INTERNAL_ae5fd19b_4_k_cu_6b5a5157_79834cuda3std6ranges3__45__cpo4swapE
	.align		8
        /*0058*/ 	.dword	_ZN39_INTERNAL_ae5fd19b_4_k_cu_6b5a5157_79834cuda3std6ranges3__45__cpo9iter_moveE
	.align		8
        /*0060*/ 	.dword	_ZN39_INTERNAL_ae5fd19b_4_k_cu_6b5a5157_79834cute7productE
	.align		8
        /*0068*/ 	.dword	_ZN39_INTERNAL_ae5fd19b_4_k_cu_6b5a5157_79834cute1_E
	.align		8
        /*0070*/ 	.dword	$str$25
	.align		8
        /*0078*/ 	.dword	$str$26
	.align		8
        /*0080*/ 	.dword	$str$27
	.align		8
        /*0088*/ 	.dword	$str$28


//--------------------- .text._ZN7cutlass13device_kernelINS_4gemm6kernel13GemmUniversalIN4cute5tupleIJiiiiEEENS1_10collective13CollectiveMmaINS1_35MainloopSm100TmaUmmaWarpSpecializedILi3ELi2ELi4ENS5_IJNS4_1CILi1EEESB_SB_EEEEENS5_IJNSA_ILi128EEENSA_ILi64EEESF_EEENS_12float_e5m2_tENS5_IJlSB_lEEESH_SI_NS4_8TiledMMAINS4_8MMA_AtomIJNS4_10MMA_TraitsINS4_19SM100_MMA_F8F6F4_SSEJSH_SH_fSE_SF_NS4_17integral_constantINS4_4UMMA5MajorELSP_0EEESQ_NSN_INSO_7ScaleInELSR_0EEESS_EEEEEENS4_6LayoutISC_NS5_IJNSA_ILi0EEESW_SW_EEEEENS5_IJNS4_10UnderscoreESZ_SZ_EEEEENS4_13SM90_TMA_LOADENS4_14ComposedLayoutINS4_7SwizzleILi2ELi4ELi3EEENS4_18smem_ptr_flag_bitsILi8EEENSV_INS5_IJNSA_ILi8EEESF_EEENS5_IJSF_SB_EEEEEEEvNS4_8identityES12_S1C_vS1D_EENS_8epilogue10collective18CollectiveEpilogueINS1F_23Sm100TmaWarpSpecializedILi1ELi1ELi64ELb0ELb0EEEJSG_NS5_IJNSV_ISE_SB_EENSV_ISF_SB_EEEEESH_SI_SH_SI_NS1F_6fusion15FusionCallbacksIS1J_NS1N_17LinearCombinationISH_fSH_fLNS_15FloatRoundStyleE2EEESG_S1M_JEEENS4_5SM1004TMEM4LOAD26SM100_TMEM_LOAD_32dp32b64xES12_S1C_NS4_39AutoVectorizingCopyWithAssumedAlignmentILi128EEENS4_14SM90_TMA_STOREES1C_S1Y_S1Y_EEEvvEEEEvNT_6ParamsE --------------------------
	.section	.text._ZN7cutlass13device_kernelINS_4gemm6kernel13GemmUniversalIN4cute5tupleIJiiiiEEENS1_10collective13CollectiveMmaINS1_35MainloopSm100TmaUmmaWarpSpecializedILi3ELi2ELi4ENS5_IJNS4_1CILi1EEESB_SB_EEEEENS5_IJNSA_ILi128EEENSA_ILi64EEESF_EEENS_12float_e5m2_tENS5_IJlSB_lEEESH_SI_NS4_8TiledMMAINS4_8MMA_AtomIJNS4_10MMA_TraitsINS4_19SM100_MMA_F8F6F4_SSEJSH_SH_fSE_SF_NS4_17integral_constantINS4_4UMMA5MajorELSP_0EEESQ_NSN_INSO_7ScaleInELSR_0EEESS_EEEEEENS4_6LayoutISC_NS5_IJNSA_ILi0EEESW_SW_EEEEENS5_IJNS4_10UnderscoreESZ_SZ_EEEEENS4_13SM90_TMA_LOADENS4_14ComposedLayoutINS4_7SwizzleILi2ELi4ELi3EEENS4_18smem_ptr_flag_bitsILi8EEENSV_INS5_IJNSA_ILi8EEESF_EEENS5_IJSF_SB_EEEEEEEvNS4_8identityES12_S1C_vS1D_EENS_8epilogue10collective18CollectiveEpilogueINS1F_23Sm100TmaWarpSpecializedILi1ELi1ELi64ELb0ELb0EEEJSG_NS5_IJNSV_ISE_SB_EENSV_ISF_SB_EEEEESH_SI_SH_SI_NS1F_6fusion15FusionCallbacksIS1J_NS1N_17LinearCombinationISH_fSH_fLNS_15FloatRoundStyleE2EEESG_S1M_JEEENS4_5SM1004TMEM4LOAD26SM100_TMEM_LOAD_32dp32b64xES12_S1C_NS4_39AutoVectorizingCopyWithAssumedAlignmentILi128EEENS4_14SM90_TMA_STOREES1C_S1Y_S1Y_EEEvvEEEEvNT_6ParamsE,"ax",@progbits
	.align	128
.text._ZN7cutlass13device_kernelINS_4gemm6kernel13GemmUniversalIN4cute5tupleIJiiiiEEENS1_10collective13CollectiveMmaINS1_35MainloopSm100TmaUmmaWarpSpecializedILi3ELi2ELi4ENS5_IJNS4_1CILi1EEESB_SB_EEEEENS5_IJNSA_ILi128EEENSA_ILi64EEESF_EEENS_12float_e5m2_tENS5_IJlSB_lEEESH_SI_NS4_8TiledMMAINS4_8MMA_AtomIJNS4_10MMA_TraitsINS4_19SM100_MMA_F8F6F4_SSEJSH_SH_fSE_SF_NS4_17integral_constantINS4_4UMMA5MajorELSP_0EEESQ_NSN_INSO_7ScaleInELSR_0EEESS_EEEEEENS4_6LayoutISC_NS5_IJNSA_ILi0EEESW_SW_EEEEENS5_IJNS4_10UnderscoreESZ_SZ_EEEEENS4_13SM90_TMA_LOADENS4_14ComposedLayoutINS4_7SwizzleILi2ELi4ELi3EEENS4_18smem_ptr_flag_bitsILi8EEENSV_INS5_IJNSA_ILi8EEESF_EEENS5_IJSF_SB_EEEEEEEvNS4_8identityES12_S1C_vS1D_EENS_8epilogue10collective18CollectiveEpilogueINS1F_23Sm100TmaWarpSpecializedILi1ELi1ELi64ELb0ELb0EEEJSG_NS5_IJNSV_ISE_SB_EENSV_ISF_SB_EEEEESH_SI_SH_SI_NS1F_6fusion15FusionCallbacksIS1J_NS1N_17LinearCombinationISH_fSH_fLNS_15FloatRoundStyleE2EEESG_S1M_JEEENS4_5SM1004TMEM4LOAD26SM100_TMEM_LOAD_32dp32b64xES12_S1C_NS4_39AutoVectorizingCopyWithAssumedAlignmentILi128EEENS4_14SM90_TMA_STOREES1C_S1Y_S1Y_EEEvvEEEEvNT_6ParamsE:
        .type           _ZN7cutlass13device_kernelINS_4gemm6kernel13GemmUniversalIN4cute5tupleIJiiiiEEENS1_10collective13CollectiveMmaINS1_35MainloopSm100TmaUmmaWarpSpecializedILi3ELi2ELi4ENS5_IJNS4_1CILi1EEESB_SB_EEEEENS5_IJNSA_ILi128EEENSA_ILi64EEESF_EEENS_12float_e5m2_tENS5_IJlSB_lEEESH_SI_NS4_8TiledMMAINS4_8MMA_AtomIJNS4_10MMA_TraitsINS4_19SM100_MMA_F8F6F4_SSEJSH_SH_fSE_SF_NS4_17integral_constantINS4_4UMMA5MajorELSP_0EEESQ_NSN_INSO_7ScaleInELSR_0EEESS_EEEEEENS4_6LayoutISC_NS5_IJNSA_ILi0EEESW_SW_EEEEENS5_IJNS4_10UnderscoreESZ_SZ_EEEEENS4_13SM90_TMA_LOADENS4_14ComposedLayoutINS4_7SwizzleILi2ELi4ELi3EEENS4_18smem_ptr_flag_bitsILi8EEENSV_INS5_IJNSA_ILi8EEESF_EEENS5_IJSF_SB_EEEEEEEvNS4_8identityES12_S1C_vS1D_EENS_8epilogue10collective18CollectiveEpilogueINS1F_23Sm100TmaWarpSpecializedILi1ELi1ELi64ELb0ELb0EEEJSG_NS5_IJNSV_ISE_SB_EENSV_ISF_SB_EEEEESH_SI_SH_SI_NS1F_6fusion15FusionCallbacksIS1J_NS1N_17LinearCombinationISH_fSH_fLNS_15FloatRoundStyleE2EEESG_S1M_JEEENS4_5SM1004TMEM4LOAD26SM100_TMEM_LOAD_32dp32b64xES12_S1C_NS4_39AutoVectorizingCopyWithAssumedAlignmentILi128EEENS4_14SM90_TMA_STOREES1C_S1Y_S1Y_EEEvvEEEEvNT_6ParamsE,@function
        .size           _ZN7cutlass13device_kernelINS_4gemm6kernel13GemmUniversalIN4cute5tupleIJiiiiEEENS1_10collective13CollectiveMmaINS1_35MainloopSm100TmaUmmaWarpSpecializedILi3ELi2ELi4ENS5_IJNS4_1CILi1EEESB_SB_EEEEENS5_IJNSA_ILi128EEENSA_ILi64EEESF_EEENS_12float_e5m2_tENS5_IJlSB_lEEESH_SI_NS4_8TiledMMAINS4_8MMA_AtomIJNS4_10MMA_TraitsINS4_19SM100_MMA_F8F6F4_SSEJSH_SH_fSE_SF_NS4_17integral_constantINS4_4UMMA5MajorELSP_0EEESQ_NSN_INSO_7ScaleInELSR_0EEESS_EEEEEENS4_6LayoutISC_NS5_IJNSA_ILi0EEESW_SW_EEEEENS5_IJNS4_10UnderscoreESZ_SZ_EEEEENS4_13SM90_TMA_LOADENS4_14ComposedLayoutINS4_7SwizzleILi2ELi4ELi3EEENS4_18smem_ptr_flag_bitsILi8EEENSV_INS5_IJNSA_ILi8EEESF_EEENS5_IJSF_SB_EEEEEEEvNS4_8identityES12_S1C_vS1D_EENS_8epilogue10collective18CollectiveEpilogueINS1F_23Sm100TmaWarpSpecializedILi1ELi1ELi64ELb0ELb0EEEJSG_NS5_IJNSV_ISE_SB_EENSV_ISF_SB_EEEEESH_SI_SH_SI_NS1F_6fusion15FusionCallbacksIS1J_NS1N_17LinearCombinationISH_fSH_fLNS_15FloatRoundStyleE2EEESG_S1M_JEEENS4_5SM1004TMEM4LOAD26SM100_TMEM_LOAD_32dp32b64xES12_S1C_NS4_39AutoVectorizingCopyWithAssumedAlignmentILi128EEENS4_14SM90_TMA_STOREES1C_S1Y_S1Y_EEEvvEEEEvNT_6ParamsE,(.L_x_125 - _ZN7cutlass13device_kernelINS_4gemm6kernel13GemmUniversalIN4cute5tupleIJiiiiEEENS1_10collective13CollectiveMmaINS1_35MainloopSm100TmaUmmaWarpSpecializedILi3ELi2ELi4ENS5_IJNS4_1CILi1EEESB_SB_EEEEENS5_IJNSA_ILi128EEENSA_ILi64EEESF_EEENS_12float_e5m2_tENS5_IJlSB_lEEESH_SI_NS4_8TiledMMAINS4_8MMA_AtomIJNS4_10MMA_TraitsINS4_19SM100_MMA_F8F6F4_SSEJSH_SH_fSE_SF_NS4_17integral_constantINS4_4UMMA5MajorELSP_0EEESQ_NSN_INSO_7ScaleInELSR_0EEESS_EEEEEENS4_6LayoutISC_NS5_IJNSA_ILi0EEESW_SW_EEEEENS5_IJNS4_10UnderscoreESZ_SZ_EEEEENS4_13SM90_TMA_LOADENS4_14ComposedLayoutINS4_7SwizzleILi2ELi4ELi3EEENS4_18smem_ptr_flag_bitsILi8EEENSV_INS5_IJNSA_ILi8EEESF_EEENS5_IJSF_SB_EEEEEEEvNS4_8identityES12_S1C_vS1D_EENS_8epilogue10collective18CollectiveEpilogueINS1F_23Sm100TmaWarpSpecializedILi1ELi1ELi64ELb0ELb0EEEJSG_NS5_IJNSV_ISE_SB_EENSV_ISF_SB_EEEEESH_SI_SH_SI_NS1F_6fusion15FusionCallbacksIS1J_NS1N_17LinearCombinationISH_fSH_fLNS_15FloatRoundStyleE2EEESG_S1M_JEEENS4_5SM1004TMEM4LOAD26SM100_TMEM_LOAD_32dp32b64xES12_S1C_NS4_39AutoVectorizingCopyWithAssumedAlignmentILi128EEENS4_14SM90_TMA_STOREES1C_S1Y_S1Y_EEEvvEEEEvNT_6ParamsE)
        .other          _ZN7cutlass13device_kernelINS_4gemm6kernel13GemmUniversalIN4cute5tupleIJiiiiEEENS1_10collective13CollectiveMmaINS1_35MainloopSm100TmaUmmaWarpSpecializedILi3ELi2ELi4ENS5_IJNS4_1CILi1EEESB_SB_EEEEENS5_IJNSA_ILi128EEENSA_ILi64EEESF_EEENS_12float_e5m2_tENS5_IJlSB_lEEESH_SI_NS4_8TiledMMAINS4_8MMA_AtomIJNS4_10MMA_TraitsINS4_19SM100_MMA_F8F6F4_SSEJSH_SH_fSE_SF_NS4_17integral_constantINS4_4UMMA5MajorELSP_0EEESQ_NSN_INSO_7ScaleInELSR_0EEESS_EEEEEENS4_6LayoutISC_NS5_IJNSA_ILi0EEESW_SW_EEEEENS5_IJNS4_10UnderscoreESZ_SZ_EEEEENS4_13SM90_TMA_LOADENS4_14ComposedLayoutINS4_7SwizzleILi2ELi4ELi3EEENS4_18smem_ptr_flag_bitsILi8EEENSV_INS5_IJNSA_ILi8EEESF_EEENS5_IJSF_SB_EEEEEEEvNS4_8identityES12_S1C_vS1D_EENS_8epilogue10collective18CollectiveEpilogueINS1F_23Sm100TmaWarpSpecializedILi1ELi1ELi64ELb0ELb0EEEJSG_NS5_IJNSV_ISE_SB_EENSV_ISF_SB_EEEEESH_SI_SH_SI_NS1F_6fusion15FusionCallbacksIS1J_NS1N_17LinearCombinationISH_fSH_fLNS_15FloatRoundStyleE2EEESG_S1M_JEEENS4_5SM1004TMEM4LOAD26SM100_TMEM_LOAD_32dp32b64xES12_S1C_NS4_39AutoVectorizingCopyWithAssumedAlignmentILi128EEENS4_14SM90_TMA_STOREES1C_S1Y_S1Y_EEEvvEEEEvNT_6ParamsE,@"STO_CUDA_ENTRY STV_DEFAULT"
_ZN7cutlass13device_kernelINS_4gemm6kernel13GemmUniversalIN4cute5tupleIJiiiiEEENS1_10collective13CollectiveMmaINS1_35MainloopSm100TmaUmmaWarpSpecializedILi3ELi2ELi4ENS5_IJNS4_1CILi1EEESB_SB_EEEEENS5_IJNSA_ILi128EEENSA_ILi64EEESF_EEENS_12float_e5m2_tENS5_IJlSB_lEEESH_SI_NS4_8TiledMMAINS4_8MMA_AtomIJNS4_10MMA_TraitsINS4_19SM100_MMA_F8F6F4_SSEJSH_SH_fSE_SF_NS4_17integral_constantINS4_4UMMA5MajorELSP_0EEESQ_NSN_INSO_7ScaleInELSR_0EEESS_EEEEEENS4_6LayoutISC_NS5_IJNSA_ILi0EEESW_SW_EEEEENS5_IJNS4_10UnderscoreESZ_SZ_EEEEENS4_13SM90_TMA_LOADENS4_14ComposedLayoutINS4_7SwizzleILi2ELi4ELi3EEENS4_18smem_ptr_flag_bitsILi8EEENSV_INS5_IJNSA_ILi8EEESF_EEENS5_IJSF_SB_EEEEEEEvNS4_8identityES12_S1C_vS1D_EENS_8epilogue10collective18CollectiveEpilogueINS1F_23Sm100TmaWarpSpecializedILi1ELi1ELi64ELb0ELb0EEEJSG_NS5_IJNSV_ISE_SB_EENSV_ISF_SB_EEEEESH_SI_SH_SI_NS1F_6fusion15FusionCallbacksIS1J_NS1N_17LinearCombinationISH_fSH_fLNS_15FloatRoundStyleE2EEESG_S1M_JEEENS4_5SM1004TMEM4LOAD26SM100_TMEM_LOAD_32dp32b64xES12_S1C_NS4_39AutoVectorizingCopyWithAssumedAlignmentILi128EEENS4_14SM90_TMA_STOREES1C_S1Y_S1Y_EEEvvEEEEvNT_6ParamsE:
[----:B------:R-:W1:Y:S01]  /*0000*/  LDC R1, c[0x0][0x37c] ;  /* 0x0000df00ff017b82 */ /* 0x000e620000000800 */
[----:B------:R-:W2:Y:S01]  /*0010*/  S2R R166, SR_TID.X ;  /* 0x0000000000a67919 */ /* 0x000ea20000002100 */
[----:B------:R-:W3:Y:S01]  /*0020*/  LDCU.64 UR4, c[0x0][0x890] ;  /* 0x00011200ff0477ac */ /* 0x000ee20008000a00 */
[----:B------:R-:W-:Y:S02]  /*0030*/  PRMT R164, RZ, 0x7610, R164 ;  /* 0x00007610ffa47816 */ /* 0x000fe400000000a4 */
[----:B------:R-:W-:Y:S01]  /*0040*/  ELECT P5, URZ, PT ;  /* 0x0000000000ff782f */ /* 0x000fe200038a0000 */
[----:B------:R-:W4:Y:S01]  /*0050*/  LDCU.64 UR40, c[0x0][0x358] ;  /* 0x00006b00ff2877ac */ /* 0x000f220008000a00 */
[----:B---3--:R-:W-:-:S04]  /*0060*/  UISETP.NE.U32.AND UP0, UPT, UR4, URZ, UPT ;  /* 0x000000ff0400728c */ /* 0x008fc8000bf05070 */
[----:B------:R-:W-:Y:S01]  /*0070*/  UISETP.NE.AND.EX UP0, UPT, UR5, URZ, UPT, UP0 ;  /* 0x000000ff0500728c */ /* 0x000fe2000bf05300 */
[----:B--2---:R-:W-:-:S05]  /*0080*/  SHF.R.U32.HI R169, RZ, 0x5, R166 ;  /* 0x00000005ffa97819 */ /* 0x004fca00000116a6 */
[----:B------:R-:W2:Y:S02]  /*0090*/  SHFL.IDX PT, R0, R169, RZ, 0x1f ;  /* 0x00001fffa9007589 */ /* 0x000ea400000e0000 */
[----:B--2---:R-:W-:Y:S01]  /*00a0*/  R2UR UR8, R0 ;  /* 0x00000000000872ca */ /* 0x004fe200000e0000 */
[----:B-1--4-:R-:W-:-:S14]  /*00b0*/  BRA.U UP0, `(.L_x_0) ;  /* 0x00000001002c7547 */ /* 0x012fdc000b800000 */
[----:B------:R-:W1:Y:S02]  /*00c0*/  LDCU.64 UR6, c[0x0][0x888] ;  /* 0x00011100ff0677ac */ /* 0x000e640008000a00 */
[----:B-1----:R-:W-:-:S04]  /*00d0*/  UISETP.NE.U32.AND UP0, UPT, UR6, URZ, UPT ;  /* 0x000000ff0600728c */ /* 0x002fc8000bf05070 */
[----:B------:R-:W-:-:S09]  /*00e0*/  UISETP.NE.AND.EX UP0, UPT, UR7, URZ, UPT, UP0 ;  /* 0x000000ff0700728c */ /* 0x000fd2000bf05300 */
[----:B------:R-:W-:Y:S05]  /*00f0*/  BRA.U !UP0, `(.L_x_1) ;  /* 0x0000000108107547 */ /* 0x000fea000b800000 */
[----:B------:R-:W1:Y:S02]  /*0100*/  LDC.64 R2, c[0x0][0x888] ;  /* 0x00022200ff027b82 */ /* 0x000e640000000a00 */
[----:B-1----:R1:W5:Y:S01]  /*0110*/  LDG.E R81, desc[UR40][R2.64] ;  /* 0x0000002802517981 */ /* 0x002362000c1e1900 */
[----:B------:R-:W-:Y:S01]  /*0120*/  HFMA2 R164, -RZ, RZ, 0, 5.9604644775390625e-08 ;  /* 0x00000001ffa47431 */ /* 0x000fe200000001ff */
[----:B------:R-:W-:Y:S05]  /*0130*/  BRA `(.L_x_0) ;  /* 0x00000000000c7947 */ /* 0x000fea0003800000 */
.L_x_1:
[----:B------:R-:W1:Y:S01]  /*0140*/  LDCU UR6, c[0x0][0x880] ;  /* 0x00011000ff0677ac */ /* 0x000e620008000800 */
[----:B------:R-:W-:Y:S01]  /*0150*/  HFMA2 R164, -RZ, RZ, 0, 5.9604644775390625e-08 ;  /* 0x00000001ffa47431 */ /* 0x000fe200000001ff */
[----:B-1----:R-:W-:-:S07]  /*0160*/  MOV R81, UR6 ;  /* 0x0000000600517c02 */ /* 0x002fce0008000f00 */
.L_x_0:
[----:B------:R-:W2:Y:S02]  /*0170*/  LDCU.64 UR6, c[0x0][0x8b0] ;  /* 0x00011600ff0677ac */ /* 0x000ea40008000a00 */
[----:B--2---:R-:W-:-:S04]  /*0180*/  UISETP.NE.U32.AND UP0, UPT, UR6, URZ, UPT ;  /* 0x000000ff0600728c */ /* 0x004fc8000bf05070 */
[----:B------:R-:W-:-:S09]  /*0190*/  UISETP.NE.AND.EX UP0, UPT, UR7, URZ, UPT, UP0 ;  /* 0x000000ff0700728c */ /* 0x000fd2000bf05300 */
[----:B------:R-:W-:Y:S05]  /*01a0*/  BRA.U UP0, `(.L_x_2) ;  /* 0x0000000100247547 */ /* 0x000fea000b800000 */
[----:B------:R-:W2:Y:S02]  /*01b0*/  LDCU.64 UR6, c[0x0][0x8a8] ;  /* 0x00011500ff0677ac */ /* 0x000ea40008000a00 */
[----:B--2---:R-:W-:-:S04]  /*01c0*/  UISETP.NE.U32.AND UP0, UPT, UR6, URZ, UPT ;  /* 0x000000ff0600728c */ /* 0x004fc8000bf05070 */
[----:B------:R-:W-:-:S09]  /*01d0*/  UISETP.NE.AND.EX UP0, UPT, UR7, URZ, UPT, UP0 ;  /* 0x000000ff0700728c */ /* 0x000fd2000bf05300 */
[----:B------:R-:W-:Y:S05]  /*01e0*/  BRA.U !UP0, `(.L_x_3) ;  /* 0x00000001080c7547 */ /* 0x000fea000b800000 */
[----:B------:R-:W2:Y:S02]  /*01f0*/  LDC.64 R78, c[0x0][0x8a8] ;  /* 0x00022a00ff4e7b82 */ /* 0x000ea40000000a00 */
[----:B--2---:R2:W5:Y:S01]  /*0200*/  LDG.E R78, desc[UR40][R78.64] ;  /* 0x000000284e4e7981 */ /* 0x004562000c1e1900 */
[----:B------:R-:W-:Y:S05]  /*0210*/  BRA `(.L_x_2) ;  /* 0x0000000000087947 */ /* 0x000fea0003800000 */
.L_x_3:
[----:B------:R-:W2:Y:S02]  /*0220*/  LDCU UR6, c[0x0][0x8a0] ;  /* 0x00011400ff0677ac */ /* 0x000ea40008000800 */
[----:B--2---:R-:W-:Y:S02]  /*0230*/  MOV R78, UR6 ;  /* 0x00000006004e7c02 */ /* 0x004fe40008000f00 */
.L_x_2:
[----:B------:R-:W-:Y:S01]  /*0240*/  IMAD.U32 R0, RZ, RZ, UR8 ;  /* 0x00000008ff007e24 */ /* 0x000fe2000f8e00ff */
[----:B------:R-:W-:Y:S04]  /*0250*/  BSSY.RECONVERGENT B0, `(.L_x_4) ;  /* 0x000000c000007945 */ /* 0x000fe80003800200 */
[C---:B------:R-:W-:Y:S02]  /*0260*/  ISETP.NE.OR P1, PT, R0.reuse, 0x1, !P5 ;  /* 0x000000010000780c */ /* 0x040fe40006f25670 */
[----:B------:R-:W-:-:S11]  /*0270*/  ISETP.NE.OR P0, PT, R0, 0x3, !P5 ;  /* 0x000000030000780c */ /* 0x000fd60006f05670 */
[----:B------:R-:W-:Y:S05]  /*0280*/  @P1 BRA `(.L_x_5) ;  /* 0x0000000000201947 */ /* 0x000fea0003800000 */
[----:B------:R-:W3:Y:S02]  /*0290*/  LDCU.64 UR6, c[0x0][0x348] ;  /* 0x00006900ff0677ac */ /* 0x000ee40008000a00 */
[----:B---3--:R-:W-:Y:S02]  /*02a0*/  UIADD3 UR10, UP1, UPT, UR6, 0x80, URZ ;  /* 0x00000080060a7890 */ /* 0x008fe4000ff3e0ff */
[----:B------:R-:W-:Y:S02]  /*02b0*/  UIADD3 UR6, UP0, UPT, UR6, 0x180, URZ ;  /* 0x0000018006067890 */ /* 0x000fe4000ff1e0ff */
[----:B------:R-:W-:Y:S02]  /*02c0*/  UIADD3.X UR11, UPT, UPT, URZ, UR7, URZ, UP1, !UPT ;  /* 0x00000007ff0b7290 */ /* 0x000fe40008ffe4ff */
[----:B------:R-:W-:-:S07]  /*02d0*/  UIADD3.X UR7, UPT, UPT, URZ, UR7, URZ, UP0, !UPT ;  /* 0x00000007ff077290 */ /* 0x000fce00087fe4ff */
[----:B------:R3:W-:Y:S02]  /*02e0*/  UTMACCTL.PF [UR10] ;  /* 0x000000000a0079b9 */ /* 0x0007e40008040000 */
[----:B------:R3:W-:Y:S02]  /*02f0*/  UTMACCTL.PF [UR6] ;  /* 0x00000000060079b9 */ /* 0x0007e40008040000 */
[----:B---3--:R-:W-:Y:S01]  /*0300*/  NOP ;  /* 0x0000000000007918 */ /* 0x008fe20000000000 */
.L_x_5:
[----:B------:R-:W-:Y:S05]  /*0310*/  BSYNC.RECONVERGENT B0 ;  /* 0x0000000000007941 */ /* 0x000fea0003800200 */
.L_x_4:
[----:B------:R-:W-:Y:S04]  /*0320*/  BSSY.RECONVERGENT B0, `(.L_x_6) ;  /* 0x000000a000007945 */ /* 0x000fe80003800200 */
        /* <DEDUP_REMOVED lines=9> */
.L_x_7:
[----:B------:R-:W-:Y:S05]  /*03c0*/  BSYNC.RECONVERGENT B0 ;  /* 0x0000000000007941 */ /* 0x000fea0003800200 */
.L_x_6:
[----:B------:R-:W3:Y:S01]  /*03d0*/  LDCU.64 UR6, c[0x0][0x888] ;  /* 0x00011100ff0677ac */ /* 0x000ee20008000a00 */
[----:B------:R-:W-:Y:S02]  /*03e0*/  UISETP.EQ.U32.AND UP1, UPT, UR4, URZ, UPT ;  /* 0x000000ff0400728c */ /* 0x000fe4000bf22070 */
[----:B------:R-:W-:Y:S02]  /*03f0*/  UPLOP3.LUT UP2, UPT, UPT, UPT, UPT, 0x80, 0x8 ;  /* 0x000000000008789c */ /* 0x000fe40003f4f070 */
[----:B---3--:R-:W-:-:S04]  /*0400*/  UISETP.NE.U32.AND UP0, UPT, UR6, URZ, UPT ;  /* 0x000000ff0600728c */ /* 0x008fc8000bf05070 */
[----:B------:R-:W-:-:S04]  /*0410*/  UISETP.NE.AND.EX UP0, UPT, UR7, URZ, UPT, UP0 ;  /* 0x000000ff0700728c */ /* 0x000fc8000bf05300 */
[----:B------:R-:W-:-:S04]  /*0420*/  UISETP.EQ.OR.EX UP3, UPT, UR5, URZ, !UP0, UP1 ;  /* 0x000000ff0500728c */ /* 0x000fc8000c762710 */
[----:B------:R-:W-:-:S05]  /*0430*/  UP2UR UR44, UPR, URZ, 0x8 ;  /* 0x00000008ff2c7883 */ /* 0x000fca0008000000 */
[----:B------:R-:W-:Y:S07]  /*0440*/  BRA.U !UP3, `(.L_x_8) ;  /* 0x000000010b207547 */ /* 0x000fee000b800000 */
[----:B------:R-:W-:Y:S01]  /*0450*/  UISETP.NE.U32.AND UP2, UPT, UR4, URZ, UPT ;  /* 0x000000ff0400728c */ /* 0x000fe2000bf45070 */
[----:B-----5:R-:W-:Y:S01]  /*0460*/  FSETP.NEU.AND P0, PT, R81, RZ, PT ;  /* 0x000000ff5100720b */ /* 0x020fe20003f0d000 */
[----:B------:R-:W-:Y:S02]  /*0470*/  USEL UR4, URZ, 0xffffffff, UP0 ;  /* 0xffffffffff047887 */ /* 0x000fe40008000000 */
[----:B------:R-:W-:-:S10]  /*0480*/  UISETP.NE.AND.EX UP2, UPT, UR5, URZ, UPT, UP2 ;  /* 0x000000ff0500728c */ /* 0x000fd4000bf45320 */
[----:B------:R-:W-:Y:S01]  /*0490*/  VOTEU.ANY UP1, P0 ;  /* 0x0000000000ff7886 */ /* 0x000fe20000020100 */
[----:B------:R-:W-:-:S04]  /*04a0*/  @!UP2 USEL UR4, URZ, 0xffffffff, UP1 ;  /* 0xffffffffff04a887 */ /* 0x000fc80008800000 */
[----:B------:R-:W-:-:S04]  /*04b0*/  ULOP3.LUT UR4, UR4, 0x1, URZ, 0xc0, !UPT ;  /* 0x0000000104047892 */ /* 0x000fc8000f8ec0ff */
[----:B------:R-:W-:-:S11]  /*04c0*/  UISETP.NE.U32.AND UP2, UPT, UR4, 0x1, UPT ;  /* 0x000000010400788c */ /* 0x000fd6000bf45070 */
.L_x_8:
[----:B-1----:R-:W1:Y:S01]  /*04d0*/  SHFL.IDX PT, R2, R169, RZ, 0x1f ;  /* 0x00001fffa9027589 */ /* 0x002e6200000e0000 */
[----:B------:R-:W-:-:S04]  /*04e0*/  UISETP.NE.AND UP1, UPT, UR8, 0x2, UPT ;  /* 0x000000020800788c */ /* 0x000fc8000bf25270 */
[----:B------:R-:W-:Y:S01]  /*04f0*/  USEL UR13, URZ, 0x1, UP1 ;  /* 0x00000001ff0d7887 */ /* 0x000fe20008800000 */
[----:B-1----:R-:W-:-:S13]  /*0500*/  ISETP.NE.AND P0, PT, R2, RZ, PT ;  /* 0x000000ff0200720c */ /* 0x002fda0003f05270 */
[----:B------:R-:W-:Y:S05]  /*0510*/  @P0 BRA `(.L_x_9) ;  /* 0x0000000000400947 */ /* 0x000fea0003800000 */
[----:B------:R-:W1:Y:S01]  /*0520*/  S2UR UR5, SR_CgaCtaId ;  /* 0x00000000000579c3 */ /* 0x000e620000008800 */
[----:B------:R-:W-:Y:S01]  /*0530*/  UMOV UR6, 0x400 ;  /* 0x0000040000067882 */ /* 0x000fe20000000000 */
[----:B------:R-:W-:Y:S01]  /*0540*/  UMOV UR4, 0x1 ;  /* 0x0000000100047882 */ /* 0x000fe20000000000 */
[----:B------:R-:W-:Y:S01]  /*0550*/  ELECT P0, URZ, PT ;  /* 0x0000000000ff782f */ /* 0x000fe20003800000 */
[----:B-1----:R-:W-:Y:S02]  /*0560*/  ULEA UR5, UR5, UR6, 0x18 ;  /* 0x0000000605057291 */ /* 0x002fe4000f8ec0ff */
[----:B------:R-:W-:-:S04]  /*0570*/  UIADD3 UR6, UPT, UPT, -UR4, 0x100000, URZ ;  /* 0x0010000004067890 */ /* 0x000fc8000fffe1ff */
[----:B------:R-:W-:Y:S02]  /*0580*/  USHF.L.U32 UR7, UR6, 0xb, URZ ;  /* 0x0000000b06077899 */ /* 0x000fe400080006ff */
[----:B------:R-:W-:Y:S01]  /*0590*/  USHF.L.U32 UR6, UR6, 0x1, URZ ;  /* 0x0000000106067899 */ /* 0x000fe200080006ff */
[----:B------:R-:W1:Y:S11]  /*05a0*/  FENCE.VIEW.ASYNC.S ;  /* 0x00000000000073c6 */ /* 0x000e760000000000 */
[----:B-1----:R1:W3:Y:S01]  /*05b0*/  SYNCS.EXCH.64 URZ, [UR5], UR6 ;  /* 0x0000000605ff75b2 */ /* 0x0022e20008000100 */
[----:B------:R1:W4:Y:S01]  /*05c0*/  SYNCS.EXCH.64 URZ, [UR5+0x18], UR6 ;  /* 0x0000180605ff75b2 */ /* 0x0003220008000100 */
[----:B------:R1:W1:Y:S01]  /*05d0*/  SYNCS.EXCH.64 URZ, [UR5+0x8], UR6 ;  /* 0x0000080605ff75b2 */ /* 0x0002620008000100 */
[----:B------:R1:W1:Y:S01]  /*05e0*/  SYNCS.EXCH.64 URZ, [UR5+0x20], UR6 ;  /* 0x0000200605ff75b2 */ /* 0x0002620008000100 */
[----:B------:R1:W1:Y:S01]  /*05f0*/  SYNCS.EXCH.64 URZ, [UR5+0x10], UR6 ;  /* 0x0000100605ff75b2 */ /* 0x0002620008000100 */
[----:B------:R1:W1:Y:S01]  /*0600*/  SYNCS.EXCH.64 URZ, [UR5+0x28], UR6 ;  /* 0x0000280605ff75b2 */ /* 0x0002620008000100 */
[----:B------:R-:W-:Y:S01]  /*0610*/  NOP ;  /* 0x0000000000007918 */ /* 0x000fe20000000000 */
.L_x_9:
[----:B------:R-:W2:Y:S01]  /*0620*/  SHFL.IDX PT, R2, R169, RZ, 0x1f ;  /* 0x00001fffa9027589 */ /* 0x000ea200000e0000 */
[----:B------:R-:W-:Y:S01]  /*0630*/  NOP ;  /* 0x0000000000007918 */ /* 0x000fe20000000000 */
[----:B--2---:R-:W-:-:S13]  /*0640*/  ISETP.NE.AND P0, PT, R2, 0x1, PT ;  /* 0x000000010200780c */ /* 0x004fda0003f05270 */
[----:B------:R-:W-:Y:S05]  /*0650*/  @P0 BRA `(.L_x_10) ;  /* 0x0000000000400947 */ /* 0x000fea0003800000 */
[----:B-1----:R-:W1:Y:S01]  /*0660*/  S2UR UR6, SR_CgaCtaId ;  /* 0x00000000000679c3 */ /* 0x002e620000008800 */
[----:B------:R-:W-:Y:S01]  /*0670*/  UMOV UR7, 0x400 ;  /* 0x0000040000077882 */ /* 0x000fe20000000000 */
[----:B------:R-:W-:Y:S01]  /*0680*/  UMOV UR5, 0x20 ;  /* 0x0000002000057882 */ /* 0x000fe20000000000 */
[----:B------:R-:W-:Y:S01]  /*0690*/  UMOV UR4, 0x80 ;  /* 0x0000008000047882 */ /* 0x000fe20000000000 */
[----:B------:R-:W-:-:S04]  /*06a0*/  UIADD3 UR10, UPT, UPT, -UR5, 0x100000, URZ ;  /* 0x00100000050a7890 */ /* 0x000fc8000fffe1ff */
[----:B------:R-:W-:Y:S02]  /*06b0*/  USHF.L.U32 UR11, UR10, 0xb, URZ ;  /* 0x0000000b0a0b7899 */ /* 0x000fe400080006ff */
[----:B------:R-:W-:Y:S02]  /*06c0*/  USHF.L.U32 UR10, UR10, 0x1, URZ ;  /* 0x000000010a0a7899 */ /* 0x000fe400080006ff */
[----:B------:R-:W-:-:S04]  /*06d0*/  UIADD3 UR4, UPT, UPT, -UR4, 0x100000, URZ ;  /* 0x0010000004047890 */ /* 0x000fc8000fffe1ff */
[----:B------:R-:W-:Y:S02]  /*06e0*/  USHF.L.U32 UR5, UR4, 0xb, URZ ;  /* 0x0000000b04057899 */ /* 0x000fe400080006ff */
[----:B------:R-:W-:Y:S01]  /*06f0*/  USHF.L.U32 UR4, UR4, 0x1, URZ ;  /* 0x0000000104047899 */ /* 0x000fe200080006ff */
[----:B------:R-:W-:Y:S01]  /*0700*/  ELECT P0, URZ, PT ;  /* 0x0000000000ff782f */ /* 0x000fe20003800000 */
[----:B-1----:R-:W-:Y:S01]  /*0710*/  ULEA UR6, UR6, UR7, 0x18 ;  /* 0x0000000706067291 */ /* 0x002fe2000f8ec0ff */
[----:B------:R-:W1:Y:S11]  /*0720*/  FENCE.VIEW.ASYNC.S ;  /* 0x00000000000073c6 */ /* 0x000e760000000000 */
[----:B-1----:R2:W1:Y:S01]  /*0730*/  SYNCS.EXCH.64 URZ, [UR6+0x30], UR10 ;  /* 0x0000300a06ff75b2 */ /* 0x0024620008000100 */
[----:B------:R2:W1:Y:S02]  /*0740*/  SYNCS.EXCH.64 URZ, [UR6+0x38], UR4 ;  /* 0x0000380406ff75b2 */ /* 0x0004640008000100 */
[----:B--2---:R-:W-:Y:S01]  /*0750*/  NOP ;  /* 0x0000000000007918 */ /* 0x004fe20000000000 */
.L_x_10:
[----:B------:R-:W2:Y:S01]  /*0760*/  SHFL.IDX PT, R2, R169, RZ, 0x1f ;  /* 0x00001fffa9027589 */ /* 0x000ea200000e0000 */
[----:B------:R-:W-:Y:S01]  /*0770*/  NOP ;  /* 0x0000000000007918 */ /* 0x000fe20000000000 */
[----:B--2---:R-:W-:-:S13]  /*0780*/  ISETP.NE.AND P0, PT, R2, 0x3, PT ;  /* 0x000000030200780c */ /* 0x004fda0003f05270 */
[----:B------:R-:W-:Y:S05]  /*0790*/  @P0 BRA `(.L_x_11) ;  /* 0x0000000000300947 */ /* 0x000fea0003800000 */
[----:B-1----:R-:W1:Y:S01]  /*07a0*/  S2UR UR5, SR_CgaCtaId ;  /* 0x00000000000579c3 */ /* 0x002e620000008800 */
        /* <DEDUP_REMOVED lines=8> */
[----:B-1----:R2:W1:Y:S01]  /*0830*/  SYNCS.EXCH.64 URZ, [UR5+0x40], UR6 ;  /* 0x0000400605ff75b2 */ /* 0x0024620008000100 */
[----:B------:R2:W1:Y:S02]  /*0840*/  SYNCS.EXCH.64 URZ, [UR5+0x48], UR6 ;  /* 0x0000480605ff75b2 */ /* 0x0004640008000100 */
[----:B--2---:R-:W-:Y:S01]  /*0850*/  NOP ;  /* 0x0000000000007918 */ /* 0x004fe20000000000 */
.L_x_11:
[----:B------:R-:W2:Y:S01]  /*0860*/  SHFL.IDX PT, R2, R169, RZ, 0x1f ;  /* 0x00001fffa9027589 */ /* 0x000ea200000e0000 */
[----:B------:R-:W-:Y:S01]  /*0870*/  NOP ;  /* 0x0000000000007918 */ /* 0x000fe20000000000 */
[----:B--2---:R-:W-:-:S13]  /*0880*/  ISETP.NE.AND P0, PT, R2, 0x4, PT ;  /* 0x000000040200780c */ /* 0x004fda0003f05270 */
[----:B------:R-:W-:Y:S05]  /*0890*/  @P0 BRA `(.L_x_12) ;  /* 0x00000000004c0947 */ /* 0x000fea0003800000 */
[----:B-1----:R-:W1:Y:S01]  /*08a0*/  S2UR UR5, SR_CgaCtaId ;  /* 0x00000000000579c3 */ /* 0x002e620000008800 */
[----:B------:R-:W-:Y:S01]  /*08b0*/  UMOV UR7, 0x100 ;  /* 0x0000010000077882 */ /* 0x000fe20000000000 */
[----:B------:R-:W-:Y:S01]  /*08c0*/  UMOV UR6, 0x400 ;  /* 0x0000040000067882 */ /* 0x000fe20000000000 */
[----:B------:R-:W-:Y:S01]  /*08d0*/  USEL UR7, UR7, 0xe0, UP2 ;  /* 0x000000e007077887 */ /* 0x000fe20009000000 */
[----:B------:R-:W-:Y:S01]  /*08e0*/  UMOV UR4, 0x1 ;  /* 0x0000000100047882 */ /* 0x000fe20000000000 */
[----:B------:R-:W-:Y:S01]  /*08f0*/  ELECT P0, URZ, PT ;  /* 0x0000000000ff782f */ /* 0x000fe20003800000 */
[----:B------:R-:W-:-:S04]  /*0900*/  UIADD3 UR10, UPT, UPT, -UR4, 0x100000, URZ ;  /* 0x00100000040a7890 */ /* 0x000fc8000fffe1ff */
[----:B------:R-:W-:Y:S02]  /*0910*/  USHF.L.U32 UR11, UR10, 0xb, URZ ;  /* 0x0000000b0a0b7899 */ /* 0x000fe400080006ff */
[----:B------:R-:W-:Y:S02]  /*0920*/  USHF.L.U32 UR10, UR10, 0x1, URZ ;  /* 0x000000010a0a7899 */ /* 0x000fe400080006ff */
[----:B-1----:R-:W-:Y:S02]  /*0930*/  ULEA UR5, UR5, UR6, 0x18 ;  /* 0x0000000605057291 */ /* 0x002fe4000f8ec0ff */
[----:B------:R-:W-:-:S04]  /*0940*/  UIADD3 UR6, UPT, UPT, -UR7, 0x100000, URZ ;  /* 0x0010000007067890 */ /* 0x000fc8000fffe1ff */
[----:B------:R-:W-:Y:S02]  /*0950*/  USHF.L.U32 UR7, UR6, 0xb, URZ ;  /* 0x0000000b06077899 */ /* 0x000fe400080006ff */
[----:B------:R-:W-:Y:S01]  /*0960*/  USHF.L.U32 UR6, UR6, 0x1, URZ ;  /* 0x0000000106067899 */ /* 0x000fe200080006ff */
[----:B------:R-:W1:Y:S03]  /*0970*/  FENCE.VIEW.ASYNC.S ;  /* 0x00000000000073c6 */ /* 0x000e660000000000 */
[----:B-1----:R2:W1:Y:S08]  /*0980*/  SYNCS.EXCH.64 URZ, [UR5+0x50], UR10 ;  /* 0x0000500a05ff75b2 */ /* 0x0024700008000100 */
[----:B------:R2:W1:Y:S01]  /*0990*/  SYNCS.EXCH.64 URZ, [UR5+0x60], UR6 ;  /* 0x0000600605ff75b2 */ /* 0x0004620008000100 */
[----:B------:R2:W1:Y:S01]  /*09a0*/  SYNCS.EXCH.64 URZ, [UR5+0x58], UR10 ;  /* 0x0000580a05ff75b2 */ /* 0x0004620008000100 */
[----:B------:R2:W1:Y:S02]  /*09b0*/  SYNCS.EXCH.64 URZ, [UR5+0x68], UR6 ;  /* 0x0000680605ff75b2 */ /* 0x0004640008000100 */
[----:B--2---:R-:W-:Y:S01]  /*09c0*/  NOP ;  /* 0x0000000000007918 */ /* 0x004fe20000000000 */
.L_x_12:
        /* <DEDUP_REMOVED lines=18> */
[----:B------:R2:W1:Y:S01]  /*0af0*/  SYNCS.EXCH.64 URZ, [UR6+0x90], UR4 ;  /* 0x0000900406ff75b2 */ /* 0x0004620008000100 */
[----:B------:R2:W1:Y:S01]  /*0b00*/  SYNCS.EXCH.64 URZ, [UR6+0x78], UR10 ;  /* 0x0000780a06ff75b2 */ /* 0x0004620008000100 */
[----:B------:R2:W1:Y:S01]  /*0b10*/  SYNCS.EXCH.64 URZ, [UR6+0x98], UR4 ;  /* 0x0000980406ff75b2 */ /* 0x0004620008000100 */
[----:B------:R2:W1:Y:S01]  /*0b20*/  SYNCS.EXCH.64 URZ, [UR6+0x80], UR10 ;  /* 0x0000800a06ff75b2 */ /* 0x0004620008000100 */
[----:B------:R2:W1:Y:S01]  /*0b30*/  SYNCS.EXCH.64 URZ, [UR6+0xa0], UR4 ;  /* 0x0000a00406ff75b2 */ /* 0x0004620008000100 */
[----:B------:R2:W1:Y:S01]  /*0b40*/  SYNCS.EXCH.64 URZ, [UR6+0x88], UR10 ;  /* 0x0000880a06ff75b2 */ /* 0x0004620008000100 */
[----:B------:R2:W1:Y:S02]  /*0b50*/  SYNCS.EXCH.64 URZ, [UR6+0xa8], UR4 ;  /* 0x0000a80406ff75b2 */ /* 0x0004640008000100 */
[----:B--2---:R-:W-:Y:S01]  /*0b60*/  NOP ;  /* 0x0000000000007918 */ /* 0x004fe20000000000 */
.L_x_13:
        /* <DEDUP_REMOVED lines=14> */
[----:B------:R2:W1:Y:S01]  /*0c50*/  SYNCS.EXCH.64 URZ, [UR5+0xc0], UR6 ;  /* 0x0000c00605ff75b2 */ /* 0x0004620008000100 */
[----:B------:R2:W1:Y:S01]  /*0c60*/  SYNCS.EXCH.64 URZ, [UR5+0xb8], UR6 ;  /* 0x0000b80605ff75b2 */ /* 0x0004620008000100 */
[----:B------:R2:W1:Y:S02]  /*0c70*/  SYNCS.EXCH.64 URZ, [UR5+0xc8], UR6 ;  /* 0x0000c80605ff75b2 */ /* 0x0004640008000100 */
[----:B--2---:R-:W-:Y:S01]  /*0c80*/  NOP ;  /* 0x0000000000007918 */ /* 0x004fe20000000000 */
.L_x_14:
[----:B-1----:R-:W1:Y:S01]  /*0c90*/  S2UR UR5, SR_CTAID.X ;  /* 0x00000000000579c3 */ /* 0x002e620000002500 */
[----:B------:R-:W-:-:S05]  /*0ca0*/  CS2R.32 R165, SR_CgaSize ;  /* 0x0000000000a57805 */ /* 0x000fca0000008a00 */
[----:B------:R-:W-:-:S05]  /*0cb0*/  IMAD R165, R165, -0xa0, RZ ;  /* 0xffffff60a5a57824 */ /* 0x000fca00078e02ff */
[----:B------:R-:W-:-:S14]  /*0cc0*/  R2UR UR7, R165 ;  /* 0x00000000a50772ca */ /* 0x000fdc00000e0000 */
[----:B------:R-:W2:Y:S01]  /*0cd0*/  LDCU UR7, c[0x0][UR7+0x2b0] ;  /* 0x00005600070777ac */ /* 0x000ea20008000800 */
[----:B------:R-:W-:Y:S01]  /*0ce0*/  NOP ;  /* 0x0000000000007918 */ /* 0x000fe20000000000 */
[----:B------:R-:W-:-:S05]  /*0cf0*/  CS2R.32 R165, SR_CgaSize ;  /* 0x0000000000a57805 */ /* 0x000fca0000008a00 */
[----:B------:R-:W-:-:S05]  /*0d00*/  IMAD R165, R165, -0xa0, RZ ;  /* 0xffffff60a5a57824 */ /* 0x000fca00078e02ff */
[----:B------:R-:W-:-:S14]  /*0d10*/  R2UR UR6, R165 ;  /* 0x00000000a50672ca */ /* 0x000fdc00000e0000 */
[----:B------:R-:W3:Y:S01]  /*0d20*/  LDCU UR6, c[0x0][UR6+0x2b4] ;  /* 0x00005680060677ac */ /* 0x000ee20008000800 */
[----:B------:R-:W4:Y:S08]  /*0d30*/  S2UR UR4, SR_CTAID.Y ;  /* 0x00000000000479c3 */ /* 0x000f300000002600 */
[----:B------:R-:W3:Y:S01]  /*0d40*/  LDC R9, c[0x0][0xb24] ;  /* 0x0002c900ff097b82 */ /* 0x000ee20000000800 */
[----:B-1----:R-:W-:-:S02]  /*0d50*/  I2FP.F32.U32 R5, UR5 ;  /* 0x0000000500057c45 */ /* 0x002fc40008201000 */
[----:B------:R-:W-:-:S05]  /*0d60*/  CS2R.32 R3, SR_CgaSize ;  /* 0x0000000000037805 */ /* 0x000fca0000008a00 */
[----:B------:R-:W-:-:S06]  /*0d70*/  IMAD R3, R3, -0xa0, RZ ;  /* 0xffffff6003037824 */ /* 0x000fcc00078e02ff */
[----:B------:R-:W1:Y:S01]  /*0d80*/  LDC R3, c[0x0][R3+0x2a0] ;  /* 0x0000a80003037b82 */ /* 0x000e620000000800 */
[----:B------:R-:W-:Y:S01]  /*0d90*/  MOV R165, UR5 ;  /* 0x0000000500a57c02 */ /* 0x000fe20008000f00 */
[----:B--2---:R-:W-:Y:S01]  /*0da0*/  FMUL R5, R5, UR7 ;  /* 0x0000000705057c20 */ /* 0x004fe20008400000 */
[----:B----4-:R-:W-:Y:S02]  /*0db0*/  I2FP.F32.U32 R4, UR4 ;  /* 0x0000000400047c45 */ /* 0x010fe40008201000 */
[----:B------:R-:W-:-:S05]  /*0dc0*/  CS2R.32 R2, SR_CgaSize ;  /* 0x0000000000027805 */ /* 0x000fca0000008a00 */
[----:B------:R-:W-:-:S06]  /*0dd0*/  IMAD R2, R2, -0xa0, RZ ;  /* 0xffffff6002027824 */ /* 0x000fcc00078e02ff */
[----:B------:R-:W2:Y:S01]  /*0de0*/  LDC R2, c[0x0][R2+0x2a4] ;  /* 0x0000a90002027b82 */ /* 0x000ea20000000800 */
[----:B------:R-:W4:Y:S01]  /*0df0*/  F2I.U32.TRUNC.NTZ R154, R5 ;  /* 0x00000005009a7305 */ /* 0x000f22000020f000 */
[----:B------:R-:W-:Y:S01]  /*0e00*/  MOV R155, UR4 ;  /* 0x00000004009b7c02 */ /* 0x000fe20008000f00 */
[----:B---3--:R-:W-:-:S05]  /*0e10*/  FMUL R4, R4, UR6 ;  /* 0x0000000604047c20 */ /* 0x008fca0008400000 */
[----:B------:R-:W-:Y:S01]  /*0e20*/  BAR.SYNC.DEFER_BLOCKING 0x0 ;  /* 0x0000000000007b1d */ /* 0x000fe20000010000 */
[----:B------:R-:W-:-:S05]  /*0e30*/  ISETP.GE.AND P0, PT, R9, 0x1, PT ;  /* 0x000000010900780c */ /* 0x000fca0003f06270 */
[----:B------:R-:W3:Y:S02]  /*0e40*/  F2I.U32.TRUNC.NTZ R143, R4 ;  /* 0x00000004008f7305 */ /* 0x000ee4000020f000 */
[----:B------:R-:W2:Y:S01]  /*0e50*/  S2UR UR36, SR_CTAID.Z ;  /* 0x00000000002479c3 */ /* 0x000ea20000002700 */
[----:B----4-:R-:W-:-:S05]  /*0e60*/  IADD3 R154, PT, PT, -R154, RZ, RZ ;  /* 0x000000ff9a9a7210 */ /* 0x010fca0007ffe1ff */
[----:B-1----:R-:W-:Y:S01]  /*0e70*/  IMAD R154, R3, R154, UR5 ;  /* 0x00000005039a7e24 */ /* 0x002fe2000f8e029a */
[----:B---3--:R-:W-:-:S05]  /*0e80*/  IADD3 R143, PT, PT, -R143, RZ, RZ ;  /* 0x000000ff8f8f7210 */ /* 0x008fca0007ffe1ff */
[----:B--2---:R-:W-:Y:S01]  /*0e90*/  IMAD R143, R2, R143, UR4 ;  /* 0x00000004028f7e24 */ /* 0x004fe2000f8e028f */
[----:B------:R-:W-:Y:S06]  /*0ea0*/  @!P0 BRA `(.L_x_15) ;  /* 0x0000000000b88947 */ /* 0x000fec0003800000 */
[----:B------:R-:W1:Y:S01]  /*0eb0*/  LDC.64 R4, c[0x0][0xb18] ;  /* 0x0002c600ff047b82 */ /* 0x000e620000000a00 */
[----:B------:R-:W-:-:S07]  /*0ec0*/  ISETP.NE.AND P0, PT, R9, 0x1, PT ;  /* 0x000000010900780c */ /* 0x000fce0003f05270 */
[----:B------:R-:W2:Y:S08]  /*0ed0*/  LDC R10, c[0x0][0xb0c] ;  /* 0x0002c300ff0a7b82 */ /* 0x000eb00000000800 */
[----:B------:R-:W3:Y:S08]  /*0ee0*/  LDC R11, c[0x0][0x370] ;  /* 0x0000dc00ff0b7b82 */ /* 0x000ef00000000800 */
[----:B------:R-:W4:Y:S01]  /*0ef0*/  LDC R12, c[0x0][0x374] ;  /* 0x0000dd00ff0c7b82 */ /* 0x000f220000000800 */
[----:B-1----:R-:W-:-:S07]  /*0f00*/  ISETP.NE.AND P1, PT, R4, 0x1, PT ;  /* 0x000000010400780c */ /* 0x002fce0003f25270 */
[----:B------:R-:W3:Y:S01]  /*0f10*/  LDC.64 R6, c[0x0][0xb10] ;  /* 0x0002c400ff067b82 */ /* 0x000ee20000000a00 */
[----:B--2---:R-:W-:-:S07]  /*0f20*/  ISETP.NE.AND P2, PT, R10, 0x1, PT ;  /* 0x000000010a00780c */ /* 0x004fce0003f45270 */
[----:B------:R-:W1:Y:S08]  /*0f30*/  LDC R8, c[0x0][0xb20] ;  /* 0x0002c800ff087b82 */ /* 0x000e700000000800 */
[----:B------:R-:W2:Y:S01]  /*0f40*/  LDC.64 R2, c[0x0][0xb28] ;  /* 0x0002ca00ff027b82 */ /* 0x000ea20000000a00 */
[----:B----4-:R-:W-:-:S04]  /*0f50*/  IMAD.HI.U32 R13, R12, R5, RZ ;  /* 0x000000050c0d7227 */ /* 0x010fc800078e00ff */
[----:B------:R-:W-:-:S04]  /*0f60*/  IMAD.HI.U32 R5, R155, R5, RZ ;  /* 0x000000059b057227 */ /* 0x000fc800078e00ff */
[----:B---3--:R-:W-:-:S04]  /*0f70*/  IMAD.HI.U32 R14, R11, R6, RZ ;  /* 0x000000060b0e7227 */ /* 0x008fc800078e00ff */
[----:B------:R-:W-:Y:S01]  /*0f80*/  IMAD.HI.U32 R16, R165, R6, RZ ;  /* 0x00000006a5107227 */ /* 0x000fe200078e00ff */
[-C--:B------:R-:W-:Y:S02]  /*0f90*/  @P2 SHF.R.U32.HI R11, RZ, R7.reuse, R14 ;  /* 0x00000007ff0b2219 */ /* 0x080fe4000001160e */
[-C--:B-1----:R-:W-:Y:S02]  /*0fa0*/  @P1 SHF.R.U32.HI R12, RZ, R8.reuse, R13 ;  /* 0x00000008ff0c1219 */ /* 0x082fe4000001160d */
[----:B------:R-:W-:Y:S02]  /*0fb0*/  SHF.R.U32.HI R8, RZ, R8, R5 ;  /* 0x00000008ff087219 */ /* 0x000fe40000011605 */
[----:B------:R-:W-:Y:S02]  /*0fc0*/  SHF.R.U32.HI R16, RZ, R7, R16 ;  /* 0x00000007ff107219 */ /* 0x000fe40000011610 */
[----:B------:R-:W-:Y:S01]  /*0fd0*/  SEL R5, R155, R8, !P1 ;  /* 0x000000089b057207 */ /* 0x000fe20004800000 */
[----:B--2---:R-:W-:Y:S01]  /*0fe0*/  IMAD.HI.U32 R14, R12, R2, RZ ;  /* 0x000000020c0e7227 */ /* 0x004fe200078e00ff */
[----:B------:R-:W-:-:S03]  /*0ff0*/  SEL R7, R165, R16, !P2 ;  /* 0x00000010a5077207 */ /* 0x000fc60005000000 */
[----:B------:R-:W-:Y:S01]  /*1000*/  IMAD.HI.U32 R6, R11, R2, RZ ;  /* 0x000000020b067227 */ /* 0x000fe200078e00ff */
[----:B------:R-:W-:-:S04]  /*1010*/  @P0 SHF.R.U32.HI R12, RZ, R3, R14 ;  /* 0x00000003ff0c0219 */ /* 0x000fc8000001160e */
[----:B------:R-:W-:Y:S01]  /*1020*/  @P0 SHF.R.U32.HI R11, RZ, R3, R6 ;  /* 0x00000003ff0b0219 */ /* 0x000fe20000011606 */
[----:B------:R-:W-:-:S04]  /*1030*/  IMAD R12, R12, R9, RZ ;  /* 0x000000090c0c7224 */ /* 0x000fc800078e02ff */
[----:B------:R-:W-:Y:S01]  /*1040*/  IMAD R6, R11, R9, RZ ;  /* 0x000000090b067224 */ /* 0x000fe200078e02ff */
[----:B------:R-:W-:-:S04]  /*1050*/  ISETP.GE.AND P1, PT, R5, R12, PT ;  /* 0x0000000c0500720c */ /* 0x000fc80003f26270 */
[----:B------:R-:W-:Y:S01]  /*1060*/  ISETP.GE.OR P1, PT, R7, R6, P1 ;  /* 0x000000060700720c */ /* 0x000fe20000f26670 */
[----:B------:R-:W-:-:S05]  /*1070*/  IMAD.HI.U32 R6, R5, R2, RZ ;  /* 0x0000000205067227 */ /* 0x000fca00078e00ff */
[----:B------:R-:W-:-:S04]  /*1080*/  SHF.R.U32.HI R6, RZ, R3, R6 ;  /* 0x00000003ff067219 */ /* 0x000fc80000011606 */
[----:B------:R-:W-:-:S03]  /*1090*/  SEL R6, R5, R6, !P0 ;  /* 0x0000000605067207 */ /* 0x000fc60004000000 */
[----:B------:R-:W-:Y:S01]  /*10a0*/  @!P1 IMAD.HI.U32 R8, R7, R2, RZ ;  /* 0x0000000207089227 */ /* 0x000fe200078e00ff */
[----:B------:R-:W-:-:S04]  /*10b0*/  IADD3 R2, PT, PT, -R6, RZ, RZ ;  /* 0x000000ff06027210 */ /* 0x000fc80007ffe1ff */
[----:B------:R-:W-:Y:S01]  /*10c0*/  @!P1 SHF.R.U32.HI R8, RZ, R3, R8 ;  /* 0x00000003ff089219 */ /* 0x000fe20000011608 */
[----:B------:R-:W-:-:S03]  /*10d0*/  IMAD R2, R9, R2, R5 ;  /* 0x0000000209027224 */ /* 0x000fc600078e0205 */
[----:B------:R-:W-:Y:S02]  /*10e0*/  @!P1 SEL R3, R7, R8, !P0 ;  /* 0x0000000807039207 */ /* 0x000fe40004000000 */
[----:B------:R-:W-:-:S03]  /*10f0*/  IADD3 R8, PT, PT, -R5, RZ, RZ ;  /* 0x000000ff05087210 */ /* 0x000fc60007ffe1ff */
[--C-:B------:R-:W-:Y:S02]  /*1100*/  @!P1 IMAD.IADD R6, R6, 0x1, -R3.reuse ;  /* 0x0000000106069824 */ /* 0x100fe400078e0a03 */
[----:B------:R-:W-:Y:S01]  /*1110*/  @!P1 IMAD R3, R2, R11, R3 ;  /* 0x0000000b02039224 */ /* 0x000fe200078e0203 */
[----:B------:R-:W-:Y:S01]  /*1120*/  IADD3 R2, PT, PT, -R7, RZ, RZ ;  /* 0x000000ff07027210 */ /* 0x000fe20007ffe1ff */
[----:B------:R-:W-:Y:S02]  /*1130*/  @!P1 IMAD R5, R6, R9, R7 ;  /* 0x0000000906059224 */ /* 0x000fe400078e0207 */
[----:B------:R-:W-:Y:S02]  /*1140*/  IMAD R8, R4, R8, R155 ;  /* 0x0000000804087224 */ /* 0x000fe400078e029b */
[----:B------:R-:W-:Y:S02]  /*1150*/  @!P1 IMAD.MOV.U32 R7, RZ, RZ, R3 ;  /* 0x000000ffff079224 */ /* 0x000fe400078e0003 */
[----:B------:R-:W-:-:S02]  /*1160*/  IMAD R2, R10, R2, R165 ;  /* 0x000000020a027224 */ /* 0x000fc400078e02a5 */
[----:B------:R-:W-:Y:S02]  /*1170*/  IMAD R155, R5, R4, R8 ;  /* 0x00000004059b7224 */ /* 0x000fe400078e0208 */
[----:B------:R-:W-:Y:S02]  /*1180*/  IMAD R165, R7, R10, R2 ;  /* 0x0000000a07a57224 */ /* 0x000fe400078e0202 */
.L_x_15:
[----:B------:R-:W1:Y:S01]  /*1190*/  LDCU UR4, c[0x0][0xb30] ;  /* 0x00016600ff0477ac */ /* 0x000e620008000800 */
[----:B------:R-:W2:Y:S08]  /*11a0*/  S2UR UR37, SR_CgaCtaId ;  /* 0x00000000002579c3 */ /* 0x000eb00000008800 */
[----:B------:R-:W3:Y:S01]  /*11b0*/  LDC R72, c[0x0][0xb24] ;  /* 0x0002c900ff487b82 */ /* 0x000ee20000000800 */
[----:B-1----:R-:W-:-:S09]  /*11c0*/  UISETP.NE.AND UP1, UPT, UR4, 0x1, UPT ;  /* 0x000000010400788c */ /* 0x002fd2000bf25270 */
[----:B--2---:R-:W-:Y:S05]  /*11d0*/  BRA.U UP1, `(.L_x_16) ;  /* 0x0000000101407547 */ /* 0x004fea000b800000 */
[----:B------:R-:W1:Y:S08]  /*11e0*/  LDC.64 R4, c[0x0][0xb10] ;  /* 0x0002c400ff047b82 */ /* 0x000e700000000a00 */
[----:B------:R-:W2:Y:S08]  /*11f0*/  LDC.64 R2, c[0x0][0xb18] ;  /* 0x0002c600ff027b82 */ /* 0x000eb00000000a00 */
[----:B------:R-:W4:Y:S08]  /*1200*/  LDC R6, c[0x0][0xb20] ;  /* 0x0002c800ff067b82 */ /* 0x000f300000000800 */
[----:B------:R-:W3:Y:S01]  /*1210*/  LDC R8, c[0x0][0xb0c] ;  /* 0x0002c300ff087b82 */ /* 0x000ee20000000800 */
[----:B-1----:R-:W-:-:S05]  /*1220*/  IMAD.HI.U32 R4, R165, R4, RZ ;  /* 0x00000004a5047227 */ /* 0x002fca00078e00ff */
[----:B------:R-:W-:Y:S01]  /*1230*/  SHF.R.U32.HI R4, RZ, R5, R4 ;  /* 0x00000005ff047219 */ /* 0x000fe20000011604 */
[----:B--2---:R-:W-:Y:S01]  /*1240*/  IMAD.HI.U32 R3, R155, R3, RZ ;  /* 0x000000039b037227 */ /* 0x004fe200078e00ff */
[----:B------:R-:W-:-:S04]  /*1250*/  ISETP.NE.AND P0, PT, R2, 0x1, PT ;  /* 0x000000010200780c */ /* 0x000fc80003f05270 */
[----:B----4-:R-:W-:-:S04]  /*1260*/  SHF.R.U32.HI R6, RZ, R6, R3 ;  /* 0x00000006ff067219 */ /* 0x010fc80000011603 */
[----:B------:R-:W-:Y:S02]  /*1270*/  SEL R3, R155, R6, !P0 ;  /* 0x000000069b037207 */ /* 0x000fe40004000000 */
[----:B---3--:R-:W-:-:S04]  /*1280*/  ISETP.NE.AND P1, PT, R8, 0x1, PT ;  /* 0x000000010800780c */ /* 0x008fc80003f25270 */
[----:B------:R-:W-:-:S05]  /*1290*/  SEL R4, R165, R4, !P1 ;  /* 0x00000004a5047207 */ /* 0x000fca0004800000 */
[----:B------:R-:W-:Y:S02]  /*12a0*/  IMAD.IADD R5, R3, 0x1, -R4 ;  /* 0x0000000103057824 */ /* 0x000fe400078e0a04 */
[----:B------:R-:W-:Y:S02]  /*12b0*/  IMAD.IADD R3, R4, 0x1, -R3 ;  /* 0x0000000104037824 */ /* 0x000fe400078e0a03 */
[----:B------:R-:W-:Y:S02]  /*12c0*/  IMAD R165, R5, R8, R165 ;  /* 0x0000000805a57224 */ /* 0x000fe400078e02a5 */
[----:B------:R-:W-:-:S07]  /*12d0*/  IMAD R155, R3, R2, R155 ;  /* 0x00000002039b7224 */ /* 0x000fce00078e029b */
.L_x_16:
[----:B------:R-:W-:Y:S01]  /*12e0*/  BAR.SYNC.DEFER_BLOCKING 0x0 ;  /* 0x0000000000007b1d */ /* 0x000fe20000010000 */
[----:B------:R-:W-:Y:S01]  /*12f0*/  UISETP.NE.AND UP1, UPT, UR8, 0x2, UPT ;  /* 0x000000020800788c */ /* 0x000fe2000bf25270 */
[----:B------:R-:W-:Y:S02]  /*1300*/  ISETP.NE.OR P5, PT, R0, 0x2, !P5 ;  /* 0x000000020000780c */ /* 0x000fe40006fa5670 */
[----:B------:R-:W-:-:S06]  /*1310*/  LOP3.LUT R2, R166, 0x1f, RZ, 0xc0, !PT ;  /* 0x0000001fa6027812 */ /* 0x000fcc00078ec0ff */
[----:B------:R-:W-:Y:S05]  /*1320*/  BRA.U UP1, `(.L_x_17) ;  /* 0x0000001101387547 */ /* 0x000fea000b800000 */
[----:B------:R-:W1:Y:S01]  /*1330*/  LDCU UR13, c[0x0][0x38c] ;  /* 0x00007180ff0d77ac */ /* 0x000e620008000800 */
[----:B------:R-:W2:Y:S01]  /*1340*/  LDC R9, c[0x0][0x370] ;  /* 0x0000dc00ff097b82 */ /* 0x000ea20000000800 */
[----:B------:R-:W-:Y:S01]  /*1350*/  PLOP3.LUT P1, PT, PT, PT, UP2, 0x80, 0x8 ;  /* 0x000000000008781c */ /* 0x000fe20003f2f028 */
[----:B------:R-:W-:Y:S01]  /*1360*/  IMAD.MOV.U32 R15, RZ, RZ, 0x1 ;  /* 0x00000001ff0f7424 */ /* 0x000fe200078e00ff */
[----:B------:R-:W-:Y:S01]  /*1370*/  ISETP.EQ.OR P4, PT, R2, RZ, P5 ;  /* 0x000000ff0200720c */ /* 0x000fe20002f82670 */
[----:B------:R-:W-:Y:S01]  /*1380*/  IMAD.MOV.U32 R14, RZ, RZ, RZ ;  /* 0x000000ffff0e7224 */ /* 0x000fe200078e00ff */
[----:B------:R-:W-:Y:S02]  /*1390*/  PLOP3.LUT P1, PT, P1, PT, PT, 0x8, 0x80 ;  /* 0x000000000080781c */ /* 0x000fe40000f2e170 */
[----:B------:R-:W-:Y:S01]  /*13a0*/  CS2R R12, SRZ ;  /* 0x00000000000c7805 */ /* 0x000fe2000001ff00 */
[----:B------:R-:W-:Y:S01]  /*13b0*/  IMAD.MOV.U32 R10, RZ, RZ, 0x1 ;  /* 0x00000001ff0a7424 */ /* 0x000fe200078e00ff */
[----:B------:R-:W4:Y:S01]  /*13c0*/  LDC R0, c[0x0][0x374] ;  /* 0x0000dd00ff007b82 */ /* 0x000f220000000800 */
[----:B------:R-:W2:Y:S01]  /*13d0*/  LDCU.64 UR22, c[0x0][0x348] ;  /* 0x00006900ff1677ac */ /* 0x000ea20008000a00 */
[----:B------:R-:W-:Y:S01]  /*13e0*/  UMOV UR6, URZ ;  /* 0x000000ff00067c82 */ /* 0x000fe20008000000 */
[----:B-1----:R-:W-:-:S04]  /*13f0*/  UIADD3 UR5, UPT, UPT, UR13, 0x3f, URZ ;  /* 0x0000003f0d057890 */ /* 0x002fc8000fffe0ff */
[----:B------:R-:W-:-:S04]  /*1400*/  USHF.R.S32.HI UR4, URZ, 0x1f, UR5 ;  /* 0x0000001fff047899 */ /* 0x000fc80008011405 */
[----:B------:R-:W-:-:S04]  /*1410*/  ULEA.HI UR4, UR4, UR5, URZ, 0x6 ;  /* 0x0000000504047291 */ /* 0x000fc8000f8f30ff */
[----:B------:R-:W-:Y:S02]  /*1420*/  USHF.R.S32.HI UR15, URZ, 0x6, UR4 ;  /* 0x00000006ff0f7899 */ /* 0x000fe40008011404 */
[----:B------:R-:W-:Y:S02]  /*1430*/  UIADD3 UR4, UPT, UPT, UR13, -0x1, URZ ;  /* 0xffffffff0d047890 */ /* 0x000fe4000fffe0ff */
[----:B------:R-:W-:Y:S02]  /*1440*/  UISETP.LT.U32.AND UP0, UPT, UR15, 0x3, UPT ;  /* 0x000000030f00788c */ /* 0x000fe4000bf01070 */
[----:B------:R-:W-:Y:S02]  /*1450*/  UISETP.GE.U32.AND UP1, UPT, UR4, -0x7f, UPT ;  /* 0xffffff810400788c */ /* 0x000fe4000bf26070 */
[----:B------:R-:W-:Y:S02]  /*1460*/  USEL UR14, UR15, 0x3, UP0 ;  /* 0x000000030f0e7887 */ /* 0x000fe40008000000 */
[----:B------:R-:W-:-:S02]  /*1470*/  UIADD3 UR13, UPT, UPT, UR13, 0x7e, URZ ;  /* 0x0000007e0d0d7890 */ /* 0x000fc4000fffe0ff */
[----:B------:R-:W-:Y:S02]  /*1480*/  UIADD3 UR5, UPT, UPT, UR14, -0x1, URZ ;  /* 0xffffffff0e057890 */ /* 0x000fe4000fffe0ff */
[----:B------:R-:W-:-:S03]  /*1490*/  UIADD3 UR7, UPT, UPT, UR15, -UR14, URZ ;  /* 0x8000000e0f077290 */ /* 0x000fc6000fffe0ff */
[----:B------:R-:W-:-:S04]  /*14a0*/  @UP1 UIADD3 UR5, UPT, UPT, UR14, URZ, URZ ;  /* 0x000000ff0e051290 */ /* 0x000fc8000fffe0ff */
[----:B--2---:R-:W-:-:S12]  /*14b0*/  UIADD3 UR5, UPT, UPT, UR5, 0x1, URZ ;  /* 0x0000000105057890 */ /* 0x004fd8000fffe0ff */
.L_x_35:
[----:B------:R-:W-:Y:S01]  /*14c0*/  UISETP.NE.AND UP0, UPT, UR37, URZ, UPT ;  /* 0x000000ff2500728c */ /* 0x000fe2000bf05270 */
[----:B------:R-:W1:Y:S08]  /*14d0*/  S2UR UR37, SR_CgaCtaId ;  /* 0x00000000002579c3 */ /* 0x000e700000008800 */
[----:B------:R-:W-:Y:S05]  /*14e0*/  BRA.U UP0, `(.L_x_18) ;  /* 0x0000000100347547 */ /* 0x000fea000b800000 */
[----:B------:R-:W2:Y:S01]  /*14f0*/  S2R R2, SR_CgaCtaId ;  /* 0x0000000000027919 */ /* 0x000ea20000008800 */
[----:B------:R-:W-:-:S04]  /*1500*/  MOV R3, 0x400 ;  /* 0x0000040000037802 */ /* 0x000fc80000000f00 */
[----:B--2---:R-:W-:Y:S02]  /*1510*/  LEA R3, R2, R3, 0x18 ;  /* 0x0000000302037211 */ /* 0x004fe400078ec0ff */
[----:B------:R-:W-:-:S03]  /*1520*/  SHF.L.U32 R2, R10, 0x1f, RZ ;  /* 0x0000001f0a027819 */ /* 0x000fc600000006ff */
[----:B------:R-:W-:-:S04]  /*1530*/  IMAD R3, R12, 0x8, R3 ;  /* 0x000000080c037824 */ /* 0x000fc800078e0203 */
[----:B------:R-:W2:Y:S02]  /*1540*/  SYNCS.PHASECHK.TRANS64.TRYWAIT P0, [R3+URZ+0xc0], R2 ;  /* 0x0000c002030075a7 */ /* 0x000ea400080011ff */
[----:B--2---:R-:W-:Y:S05]  /*1550*/  @!P0 BRA `(.L_x_19) ;  /* 0x0000005000948947 */ /* 0x004fea0003800000 */
.L_x_94:
[----:B------:R-:W-:Y:S01]  /*1560*/  VIADD R12, R12, 0x1 ;  /* 0x000000010c0c7836 */ /* 0x000fe20000000000 */
[----:B------:R2:W-:Y:S04]  /*1570*/  SYNCS.ARRIVE.TRANS64.A1T0 RZ, [R3+URZ+0xb0], RZ ;  /* 0x0000b0ff03ff79a7 */ /* 0x0005e800081000ff */
[----:B------:R-:W-:-:S04]  /*1580*/  ISETP.NE.AND P0, PT, R12, 0x2, PT ;  /* 0x000000020c00780c */ /* 0x000fc80003f05270 */
[----:B------:R-:W-:Y:S02]  /*1590*/  SEL R12, R12, RZ, P0 ;  /* 0x000000ff0c0c7207 */ /* 0x000fe40000000000 */
[----:B--2---:R-:W-:-:S04]  /*15a0*/  SEL R3, RZ, 0x1, P0 ;  /* 0x00000001ff037807 */ /* 0x004fc80000000000 */
[----:B------:R-:W-:-:S07]  /*15b0*/  LOP3.LUT R10, R10, R3, RZ, 0x3c, !PT ;  /* 0x000000030a0a7212 */ /* 0x000fce00078e3cff */
.L_x_18:
[----:B------:R-:W-:Y:S01]  /*15c0*/  UMOV UR4, 0x400 ;  /* 0x0000040000047882 */ /* 0x000fe20000000000 */
[----:B------:R-:W-:Y:S01]  /*15d0*/  SHF.L.U32 R2, R15, 0x1f, RZ ;  /* 0x0000001f0f027819 */ /* 0x000fe200000006ff */
[----:B-1----:R-:W-:Y:S01]  /*15e0*/  ULEA UR4, UR37, UR4, 0x18 ;  /* 0x0000000425047291 */ /* 0x002fe2000f8ec0ff */
[----:B------:R-:W-:Y:S01]  /*15f0*/  R2UR UR35, R165 ;  /* 0x00000000a52372ca */ /* 0x000fe200000e0000 */
[----:B------:R-:W-:Y:S01]  /*1600*/  UISETP.GE.U32.AND UP0, UPT, UR13, 0x7f, UPT ;  /* 0x0000007f0d00788c */ /* 0x000fe2000bf06070 */
[----:B------:R-:W-:Y:S01]  /*1610*/  R2UR UR11, R155 ;  /* 0x000000009b0b72ca */ /* 0x000fe200000e0000 */
[----:B------:R-:W-:Y:S01]  /*1620*/  ULEA UR8, UR6, UR4, 0x3 ;  /* 0x0000000406087291 */ /* 0x000fe2000f8e18ff */
[----:B------:R-:W-:-:S08]  /*1630*/  UMOV UR24, URZ ;  /* 0x000000ff00187c82 */ /* 0x000fd00008000000 */
[----:B------:R1:W2:Y:S01]  /*1640*/  SYNCS.PHASECHK.TRANS64.TRYWAIT P0, [UR8+0x18], R2 ;  /* 0x00001802ff0075a7 */ /* 0x0002a20008001108 */
[----:B------:R-:W-:Y:S02]  /*1650*/  USHF.L.U32 UR35, UR35, 0x7, URZ ;  /* 0x0000000723237899 */ /* 0x000fe400080006ff */
[----:B------:R-:W-:Y:S01]  /*1660*/  USHF.L.U32 UR11, UR11, 0x6, URZ ;  /* 0x000000060b0b7899 */ /* 0x000fe200080006ff */
[----:B------:R-:W-:Y:S11]  /*1670*/  BRA.U !UP0, `(.L_x_20) ;  /* 0x0000000108a87547 */ /* 0x000ff6000b800000 */
[----:B------:R-:W-:Y:S01]  /*1680*/  UMOV UR16, URZ ;  /* 0x000000ff00107c82 */ /* 0x000fe20008000000 */
[----:B------:R-:W-:-:S05]  /*1690*/  UMOV UR17, UR6 ;  /* 0x0000000600117c82 */ /* 0x000fca0008000000 */
.L_x_25:
[----:B-1----:R-:W-:Y:S01]  /*16a0*/  ULEA UR33, UR17, UR4, 0x3 ;  /* 0x0000000411217291 */ /* 0x002fe2000f8e18ff */
[----:B--2---:R-:W-:Y:S01]  /*16b0*/  @!P5 MOV R3, 0x3000 ;  /* 0x000030000003d802 */ /* 0x004fe20000000f00 */
[----:B--2---:R-:W-:Y:S10]  /*16c0*/  @P0 BRA `(.L_x_21) ;  /* 0x00000000000c0947 */ /* 0x004ff40003800000 */
[----:B------:R-:W-:-:S04]  /*16d0*/  SHF.L.U32 R5, R15, 0x1f, RZ ;  /* 0x0000001f0f057819 */ /* 0x000fc800000006ff */
[----:B------:R-:W2:Y:S02]  /*16e0*/  SYNCS.PHASECHK.TRANS64.TRYWAIT P0, [UR33+0x18], R5 ;  /* 0x00001805ff0075a7 */ /* 0x000ea40008001121 */
[----:B--2---:R-:W-:Y:S05]  /*16f0*/  @!P0 BRA `(.L_x_22) ;  /* 0x0000005000408947 */ /* 0x004fea0003800000 */
.L_x_21:
[----:B------:R2:W-:Y:S01]  /*1700*/  @!P5 SYNCS.ARRIVE.TRANS64 RZ, [UR33], R3 ;  /* 0x00000003ffffd9a7 */ /* 0x0005e20008000021 */
[----:B------:R-:W-:Y:S04]  /*1710*/  BSSY.RECONVERGENT B0, `(.L_x_23) ;  /* 0x0000003000007945 */ /* 0x000fe80003800200 */
[----:B------:R-:W-:Y:S05]  /*1720*/  @P4 BRA `(.L_x_24) ;  /* 0x0000000000044947 */ /* 0x000fea0003800000 */
[----:B------:R-:W-:Y:S05]  /*1730*/  BPT.TRAP 0x1 ;  /* 0x000000040000795c */ /* 0x000fea0000300000 */
.L_x_24:
[----:B------:R-:W-:Y:S05]  /*1740*/  BSYNC.RECONVERGENT B0 ;  /* 0x0000000000007941 */ /* 0x000fea0003800200 */
.L_x_23:
[----:B------:R-:W-:Y:S02]  /*1750*/  UIADD3 UR6, UPT, UPT, UR17, 0x1, URZ ;  /* 0x0000000111067890 */ /* 0x000fe4000fffe0ff */
[----:B------:R-:W-:Y:S02]  /*1760*/  ULEA UR32, UR17, UR4, 0xd ;  /* 0x0000000411207291 */ /* 0x000fe4000f8e68ff */
[----:B------:R-:W-:Y:S02]  /*1770*/  UISETP.NE.AND UP0, UPT, UR6, 0x3, UPT ;  /* 0x000000030600788c */ /* 0x000fe4000bf05270 */
[----:B------:R-:W-:Y:S02]  /*1780*/  UIADD3 UR26, UP1, UPT, UR22, 0x80, URZ ;  /* 0x00000080161a7890 */ /* 0x000fe4000ff3e0ff */
[----:B------:R-:W-:Y:S02]  /*1790*/  USEL UR9, URZ, 0x1, UP0 ;  /* 0x00000001ff097887 */ /* 0x000fe40008000000 */
[----:B------:R-:W-:-:S02]  /*17a0*/  USEL UR6, UR6, URZ, UP0 ;  /* 0x000000ff06067287 */ /* 0x000fc40008000000 */
[----:B------:R-:W-:Y:S02]  /*17b0*/  UIADD3 UR20, UP0, UPT, UR22, 0x180, URZ ;  /* 0x0000018016147890 */ /* 0x000fe4000ff1e0ff */
[----:B------:R-:W-:Y:S01]  /*17c0*/  ULEA UR8, UR6, UR4, 0x3 ;  /* 0x0000000406087291 */ /* 0x000fe2000f8e18ff */
[----:B------:R-:W-:Y:S01]  /*17d0*/  LOP3.LUT R15, R15, UR9, RZ, 0x3c, !PT ;  /* 0x000000090f0f7c12 */ /* 0x000fe2000f8e3cff */
[----:B------:R-:W-:Y:S02]  /*17e0*/  USHF.L.U32 UR34, UR16, 0x6, URZ ;  /* 0x0000000610227899 */ /* 0x000fe400080006ff */
[----:B------:R-:W-:Y:S01]  /*17f0*/  UIADD3.X UR27, UPT, UPT, URZ, UR23, URZ, UP1, !UPT ;  /* 0x00000017ff1b7290 */ /* 0x000fe20008ffe4ff */
[----:B-1----:R-:W-:Y:S01]  /*1800*/  SHF.L.U32 R2, R15, 0x1f, RZ ;  /* 0x0000001f0f027819 */ /* 0x002fe200000006ff */
[----:B------:R-:W-:Y:S02]  /*1810*/  UIADD3 UR32, UPT, UPT, UR32, 0x4400, URZ ;  /* 0x0000440020207890 */ /* 0x000fe4000fffe0ff */
[----:B------:R-:W-:Y:S01]  /*1820*/  UIADD3.X UR21, UPT, UPT, URZ, UR23, URZ, UP0, !UPT ;  /* 0x00000017ff157290 */ /* 0x000fe200087fe4ff */
[----:B------:R1:W1:Y:S01]  /*1830*/  SYNCS.PHASECHK.TRANS64.TRYWAIT P0, [UR8+0x18], R2 ;  /* 0x00001802ff0075a7 */ /* 0x0002620008001108 */
[----:B------:R-:W-:Y:S01]  /*1840*/  ULEA UR8, UR17, UR4, 0xc ;  /* 0x0000000411087291 */ /* 0x000fe2000f8e60ff */
[----:B------:R-:W-:Y:S01]  /*1850*/  UMOV UR18, 0x0 ;  /* 0x0000000000127882 */ /* 0x000fe20000000000 */
[----:B------:R-:W-:-:S02]  /*1860*/  UMOV UR19, 0x10000000 ;  /* 0x1000000000137882 */ /* 0x000fc40000000000 */
[----:B------:R-:W-:Y:S01]  /*1870*/  UIADD3 UR8, UPT, UPT, UR8, 0xa400, URZ ;  /* 0x0000a40008087890 */ /* 0x000fe2000fffe0ff */
[----:B------:R1:W-:Y:S01]  /*1880*/  UTMALDG.3D [UR32], [UR26], desc[UR18] ;  /* 0x000012201a0075b4 */ /* 0x0003e20008011000 */
[----:B------:R-:W-:Y:S01]  /*1890*/  UMOV UR12, UR36 ;  /* 0x00000024000c7c82 */ /* 0x000fe20008000000 */
[----:B------:R-:W-:Y:S01]  /*18a0*/  UMOV UR9, UR33 ;  /* 0x0000002100097c82 */ /* 0x000fe20008000000 */
[----:B------:R-:W-:Y:S01]  /*18b0*/  UMOV UR10, UR34 ;  /* 0x00000022000a7c82 */ /* 0x000fe20008000000 */
[----:B------:R-:W-:Y:S01]  /*18c0*/  UIADD3 UR16, UPT, UPT, UR16, 0x1, URZ ;  /* 0x0000000110107890 */ /* 0x000fe2000fffe0ff */
[----:B------:R-:W-:Y:S01]  /*18d0*/  UMOV UR24, UR5 ;  /* 0x0000000500187c82 */ /* 0x000fe20008000000 */
[----:B------:R-:W-:Y:S02]  /*18e0*/  UMOV UR17, UR6 ;  /* 0x0000000600117c82 */ /* 0x000fe40008000000 */
[----:B------:R1:W-:Y:S01]  /*18f0*/  UTMALDG.3D [UR8], [UR20], desc[UR18] ;  /* 0x00001208140075b4 */ /* 0x0003e20008011000 */
[----:B------:R-:W-:-:S09]  /*1900*/  UISETP.NE.AND UP0, UPT, UR16, UR5, UPT ;  /* 0x000000051000728c */ /* 0x000fd2000bf05270 */
[----:B------:R-:W-:Y:S05]  /*1910*/  BRA.U UP0, `(.L_x_25) ;  /* 0xfffffffd00607547 */ /* 0x000fea000b83ffff */
.L_x_20:
[----:B-1----:R-:W-:Y:S01]  /*1920*/  ULEA UR8, UR6, UR4, 0x3 ;  /* 0x0000000406087291 */ /* 0x002fe2000f8e18ff */
[----:B------:R-:W-:Y:S01]  /*1930*/  SHF.L.U32 R2, R15, 0x1f, RZ ;  /* 0x0000001f0f027819 */ /* 0x000fe200000006ff */
[----:B------:R-:W-:Y:S01]  /*1940*/  @!P1 SYNCS.ARRIVE.TRANS64.A1T0 RZ, [UR4+0x48], RZ ;  /* 0x000048ffffff99a7 */ /* 0x000fe20008100004 */
[----:B------:R-:W-:-:S06]  /*1950*/  UISETP.GT.AND UP0, UPT, UR15, UR14, UPT ;  /* 0x0000000e0f00728c */ /* 0x000fcc000bf04270 */
[----:B--2---:R1:W2:Y:S03]  /*1960*/  SYNCS.PHASECHK.TRANS64.TRYWAIT P0, [UR8+0x18], R2 ;  /* 0x00001802ff0075a7 */ /* 0x0042a60008001108 */
[----:B------:R-:W-:Y:S05]  /*1970*/  BRA.U !UP0, `(.L_x_26) ;  /* 0x0000000108ac7547 */ /* 0x000fea000b800000 */
[----:B------:R-:W-:Y:S01]  /*1980*/  UIADD3 UR21, UPT, UPT, UR7, UR24, URZ ;  /* 0x0000001807157290 */ /* 0x000fe2000fffe0ff */
[----:B------:R-:W-:-:S11]  /*1990*/  UMOV UR25, UR6 ;  /* 0x0000000600197c82 */ /* 0x000fd60008000000 */
.L_x_31:
[----:B-1----:R-:W-:Y:S01]  /*19a0*/  ULEA UR17, UR25, UR4, 0x3 ;  /* 0x0000000419117291 */ /* 0x002fe2000f8e18ff */
[----:B--2---:R-:W-:Y:S01]  /*19b0*/  @!P5 MOV R3, 0x3000 ;  /* 0x000030000003d802 */ /* 0x004fe20000000f00 */
[----:B--2---:R-:W-:Y:S10]  /*19c0*/  @P0 BRA `(.L_x_27) ;  /* 0x00000000000c0947 */ /* 0x004ff40003800000 */
[----:B------:R-:W-:-:S04]  /*19d0*/  SHF.L.U32 R5, R15, 0x1f, RZ ;  /* 0x0000001f0f057819 */ /* 0x000fc800000006ff */
[----:B------:R-:W2:Y:S02]  /*19e0*/  SYNCS.PHASECHK.TRANS64.TRYWAIT P0, [UR17+0x18], R5 ;  /* 0x00001805ff0075a7 */ /* 0x000ea40008001111 */
[----:B--2---:R-:W-:Y:S05]  /*19f0*/  @!P0 BRA `(.L_x_28) ;  /* 0x0000004c00988947 */ /* 0x004fea0003800000 */
.L_x_27:
[----:B------:R2:W-:Y:S01]  /*1a00*/  @!P5 SYNCS.ARRIVE.TRANS64 RZ, [UR17], R3 ;  /* 0x00000003ffffd9a7 */ /* 0x0005e20008000011 */
[----:B------:R-:W-:Y:S04]  /*1a10*/  BSSY.RECONVERGENT B0, `(.L_x_29) ;  /* 0x0000003000007945 */ /* 0x000fe80003800200 */
[----:B------:R-:W-:Y:S05]  /*1a20*/  @P4 BRA `(.L_x_30) ;  /* 0x0000000000044947 */ /* 0x000fea0003800000 */
[----:B------:R-:W-:Y:S05]  /*1a30*/  BPT.TRAP 0x1 ;  /* 0x000000040000795c */ /* 0x000fea0000300000 */
.L_x_30:
[----:B------:R-:W-:Y:S05]  /*1a40*/  BSYNC.RECONVERGENT B0 ;  /* 0x0000000000007941 */ /* 0x000fea0003800200 */
.L_x_29:
        /* <DEDUP_REMOVED lines=10> */
[----:B------:R-:W-:Y:S01]  /*1af0*/  UIADD3 UR16, UPT, UPT, UR16, 0x4400, URZ ;  /* 0x0000440010107890 */ /* 0x000fe2000fffe0ff */
[----:B-1----:R-:W-:Y:S01]  /*1b00*/  SHF.L.U32 R2, R15, 0x1f, RZ ;  /* 0x0000001f0f027819 */ /* 0x002fe200000006ff */
[----:B------:R-:W-:Y:S02]  /*1b10*/  UIADD3.X UR31, UPT, UPT, URZ, UR23, URZ, UP1, !UPT ;  /* 0x00000017ff1f7290 */ /* 0x000fe40008ffe4ff */
[----:B------:R-:W-:Y:S01]  /*1b20*/  UIADD3.X UR29, UPT, UPT, URZ, UR23, URZ, UP0, !UPT ;  /* 0x00000017ff1d7290 */ /* 0x000fe200087fe4ff */
[----:B------:R1:W1:Y:S01]  /*1b30*/  SYNCS.PHASECHK.TRANS64.TRYWAIT P0, [UR8+0x18], R2 ;  /* 0x00001802ff0075a7 */ /* 0x0002620008001108 */
[----:B------:R-:W-:Y:S01]  /*1b40*/  ULEA UR8, UR25, UR4, 0xc ;  /* 0x0000000419087291 */ /* 0x000fe2000f8e60ff */
[----:B------:R-:W-:Y:S01]  /*1b50*/  UMOV UR26, 0x0 ;  /* 0x00000000001a7882 */ /* 0x000fe20000000000 */
[----:B------:R-:W-:-:S02]  /*1b60*/  UMOV UR27, 0x10000000 ;  /* 0x10000000001b7882 */ /* 0x000fc40000000000 */
[----:B------:R-:W-:Y:S01]  /*1b70*/  UIADD3 UR8, UPT, UPT, UR8, 0xa400, URZ ;  /* 0x0000a40008087890 */ /* 0x000fe2000fffe0ff */
[----:B------:R-:W-:Y:S01]  /*1b80*/  UMOV UR19, UR35 ;  /* 0x0000002300137c82 */ /* 0x000fe20008000000 */
[----:B------:R-:W-:Y:S01]  /*1b90*/  UMOV UR20, UR36 ;  /* 0x0000002400147c82 */ /* 0x000fe20008000000 */
[----:B------:R-:W-:Y:S01]  /*1ba0*/  UMOV UR12, UR36 ;  /* 0x00000024000c7c82 */ /* 0x000fe20008000000 */
[----:B------:R-:W-:Y:S01]  /*1bb0*/  UMOV UR9, UR17 ;  /* 0x0000001100097c82 */ /* 0x000fe20008000000 */
[----:B------:R-:W-:Y:S01]  /*1bc0*/  UMOV UR10, UR18 ;  /* 0x00000012000a7c82 */ /* 0x000fe20008000000 */
[----:B------:R1:W-:Y:S01]  /*1bd0*/  UTMALDG.3D [UR16], [UR30], desc[UR26] ;  /* 0x00001a101e0075b4 */ /* 0x0003e20008011000 */
[----:B------:R-:W-:Y:S01]  /*1be0*/  UIADD3 UR24, UPT, UPT, UR24, 0x1, URZ ;  /* 0x0000000118187890 */ /* 0x000fe2000fffe0ff */
[----:B------:R-:W-:-:S03]  /*1bf0*/  UMOV UR25, UR6 ;  /* 0x0000000600197c82 */ /* 0x000fc60008000000 */
[----:B------:R-:W-:Y:S01]  /*1c00*/  UISETP.NE.AND UP0, UPT, UR24, UR21, UPT ;  /* 0x000000151800728c */ /* 0x000fe2000bf05270 */
[----:B------:R1:W-:Y:S08]  /*1c10*/  UTMALDG.3D [UR8], [UR28], desc[UR26] ;  /* 0x00001a081c0075b4 */ /* 0x0003f00008011000 */
[----:B------:R-:W-:Y:S05]  /*1c20*/  BRA.U UP0, `(.L_x_31) ;  /* 0xfffffffd005c7547 */ /* 0x000fea000b83ffff */
.L_x_26:
[C---:B-1----:R-:W-:Y:S01]  /*1c30*/  LEA R2, R14.reuse, UR4, 0x3 ;  /* 0x000000040e027c11 */ /* 0x042fe2000f8e18ff */
[----:B------:R-:W-:Y:S01]  /*1c40*/  NOP ;  /* 0x0000000000007918 */ /* 0x000fe20000000000 */
[----:B--2---:R-:W-:Y:S02]  /*1c50*/  SHF.L.U32 R3, R13, 0x1f, RZ ;  /* 0x0000001f0d037819 */ /* 0x004fe400000006ff */
[----:B------:R-:W-:Y:S02]  /*1c60*/  LEA R4, R14, UR4, 0x4 ;  /* 0x000000040e047c11 */ /* 0x000fe4000f8e20ff */
[----:B------:R-:W1:Y:S02]  /*1c70*/  SYNCS.PHASECHK.TRANS64.TRYWAIT P0, [R2+URZ+0x50], R3 ;  /* 0x00005003020075a7 */ /* 0x000e6400080011ff */
[----:B-1----:R-:W-:Y:S05]  /*1c80*/  @!P0 BRA `(.L_x_32) ;  /* 0x0000004c000c8947 */ /* 0x002fea0003800000 */
.L_x_97:
[----:B------:R-:W2:Y:S01]  /*1c90*/  LDS.128 R4, [R4+0xe0] ;  /* 0x0000e00004047984 */ /* 0x000ea20000000c00 */
[----:B---3--:R-:W-:Y:S01]  /*1ca0*/  ISETP.GE.AND P0, PT, R72, 0x1, PT ;  /* 0x000000014800780c */ /* 0x008fe20003f06270 */
[----:B-1----:R-:W-:Y:S01]  /*1cb0*/  VIADD R2, R2, 0x60 ;  /* 0x0000006002027836 */ /* 0x002fe20000000000 */
[----:B------:R-:W-:Y:S01]  /*1cc0*/  @!PT LDS RZ, [RZ] ;  /* 0x00000000fffff984 */ /* 0x000fe20000000800 */
[----:B------:R-:W-:Y:S01]  /*1cd0*/  @!PT LDS RZ, [RZ] ;  /* 0x00000000fffff984 */ /* 0x000fe20000000800 */
[----:B------:R-:W-:Y:S01]  /*1ce0*/  @!PT LDS RZ, [RZ] ;  /* 0x00000000fffff984 */ /* 0x000fe20000000800 */
[----:B------:R-:W-:Y:S01]  /*1cf0*/  @!PT LDS RZ, [RZ] ;  /* 0x00000000fffff984 */ /* 0x000fe20000000800 */
[----:B------:R1:W-:Y:S06]  /*1d00*/  MEMBAR.ALL.CTA ;  /* 0x0000000000007992 */ /* 0x0003ec0000008000 */
[----:B-1----:R-:W1:Y:S01]  /*1d10*/  FENCE.VIEW.ASYNC.S ;  /* 0x00000000000073c6 */ /* 0x002e620000000000 */
[----:B------:R-:W-:-:S04]  /*1d20*/  PRMT R2, RZ, 0x654, R2 ;  /* 0x00000654ff027816 */ /* 0x000fc80000000002 */
[----:B-1----:R1:W-:Y:S01]  /*1d30*/  SYNCS.ARRIVE.TRANS64.RED.A1T0 RZ, [R2+URZ], RZ ;  /* 0x000000ff02ff79a7 */ /* 0x0023e200081004ff */
[----:B--2---:R-:W-:-:S13]  /*1d40*/  LOP3.LUT P2, RZ, R6, 0x1, RZ, 0xc0, !PT ;  /* 0x0000000106ff7812 */ /* 0x004fda000784c0ff */
[----:B------:R-:W-:Y:S01]  /*1d50*/  @P2 SHF.R.U32.HI R3, RZ, 0x10, R5 ;  /* 0x00000010ff032819 */ /* 0x000fe20000011605 */
[----:B------:R-:W-:Y:S01]  /*1d60*/  VOTEU.ANY UP0, P2 ;  /* 0x0000000000ff7886 */ /* 0x000fe20001000100 */
[----:B------:R-:W-:Y:S02]  /*1d70*/  @P2 MOV R11, R4 ;  /* 0x00000004000b2202 */ /* 0x000fe40000000f00 */
[----:B------:R-:W-:Y:S02]  /*1d80*/  @P2 R2UR.BROADCAST UR8, R3 ;  /* 0x00000000030822ca */ /* 0x000fe400008e0000 */
[----:B------:R-:W-:-:S11]  /*1d90*/  @P2 LOP3.LUT R8, R5, 0xffff, RZ, 0xc0, !PT ;  /* 0x0000ffff05082812 */ /* 0x000fd600078ec0ff */
[----:B------:R-:W-:Y:S01]  /*1da0*/  @UP0 UMOV UR36, UR8 ;  /* 0x0000000800240c82 */ /* 0x000fe20008000000 */
[----:B-1----:R-:W-:Y:S05]  /*1db0*/  @!P0 BRA `(.L_x_33) ;  /* 0x0000000000b88947 */ /* 0x002fea0003800000 */
[----:B------:R-:W4:Y:S01]  /*1dc0*/  LDC.64 R4, c[0x0][0xb18] ;  /* 0x0002c600ff047b82 */ /* 0x000f220000000a00 */
[----:B------:R-:W-:-:S07]  /*1dd0*/  ISETP.NE.AND P3, PT, R72, 0x1, PT ;  /* 0x000000014800780c */ /* 0x000fce0003f65270 */
[----:B------:R-:W1:Y:S08]  /*1de0*/  LDC.64 R6, c[0x0][0xb10] ;  /* 0x0002c400ff067b82 */ /* 0x000e700000000a00 */
[----:B------:R-:W2:Y:S08]  /*1df0*/  LDC R16, c[0x0][0xb20] ;  /* 0x0002c800ff107b82 */ /* 0x000eb00000000800 */
[----:B------:R-:W3:Y:S01]  /*1e00*/  LDC R18, c[0x0][0xb0c] ;  /* 0x0002c300ff127b82 */ /* 0x000ee20000000800 */
[----:B----4-:R-:W-:Y:S01]  /*1e10*/  IMAD.HI.U32 R17, R0, R5, RZ ;  /* 0x0000000500117227 */ /* 0x010fe200078e00ff */
[----:B------:R-:W-:-:S03]  /*1e20*/  ISETP.NE.AND P0, PT, R4, 0x1, PT ;  /* 0x000000010400780c */ /* 0x000fc60003f05270 */
[----:B------:R-:W-:-:S03]  /*1e30*/  IMAD.HI.U32 R5, R8, R5, RZ ;  /* 0x0000000508057227 */ /* 0x000fc600078e00ff */
[----:B------:R-:W4:Y:S01]  /*1e40*/  LDC.64 R2, c[0x0][0xb28] ;  /* 0x0002ca00ff027b82 */ /* 0x000f220000000a00 */
[----:B-1----:R-:W-:-:S04]  /*1e50*/  IMAD.HI.U32 R20, R9, R6, RZ ;  /* 0x0000000609147227 */ /* 0x002fc800078e00ff */
[----:B------:R-:W-:Y:S01]  /*1e60*/  IMAD.HI.U32 R22, R11, R6, RZ ;  /* 0x000000060b167227 */ /* 0x000fe200078e00ff */
[----:B------:R-:W-:Y:S02]  /*1e70*/  SHF.R.U32.HI R20, RZ, R7, R20 ;  /* 0x00000007ff147219 */ /* 0x000fe40000011614 */
[-C--:B--2---:R-:W-:Y:S02]  /*1e80*/  SHF.R.U32.HI R17, RZ, R16.reuse, R17 ;  /* 0x00000010ff117219 */ /* 0x084fe40000011611 */
[----:B------:R-:W-:Y:S02]  /*1e90*/  SHF.R.U32.HI R5, RZ, R16, R5 ;  /* 0x00000010ff057219 */ /* 0x000fe40000011605 */
[----:B------:R-:W-:Y:S02]  /*1ea0*/  SEL R17, R0, R17, !P0 ;  /* 0x0000001100117207 */ /* 0x000fe40004000000 */
[----:B------:R-:W-:Y:S02]  /*1eb0*/  SHF.R.U32.HI R22, RZ, R7, R22 ;  /* 0x00000007ff167219 */ /* 0x000fe40000011616 */
[----:B---3--:R-:W-:-:S02]  /*1ec0*/  ISETP.NE.AND P1, PT, R18, 0x1, PT ;  /* 0x000000011200780c */ /* 0x008fc40003f25270 */
[----:B------:R-:W-:Y:S02]  /*1ed0*/  SEL R5, R8, R5, !P0 ;  /* 0x0000000508057207 */ /* 0x000fe40004000000 */
[----:B------:R-:W-:Y:S02]  /*1ee0*/  SEL R19, R9, R20, !P1 ;  /* 0x0000001409137207 */ /* 0x000fe40004800000 */
[----:B------:R-:W-:Y:S01]  /*1ef0*/  SEL R7, R11, R22, !P1 ;  /* 0x000000160b077207 */ /* 0x000fe20004800000 */
[----:B----4-:R-:W-:-:S04]  /*1f00*/  IMAD.HI.U32 R20, R17, R2, RZ ;  /* 0x0000000211147227 */ /* 0x010fc800078e00ff */
[----:B------:R-:W-:Y:S01]  /*1f10*/  IMAD.HI.U32 R6, R19, R2, RZ ;  /* 0x0000000213067227 */ /* 0x000fe200078e00ff */
[----:B------:R-:W-:-:S04]  /*1f20*/  @P3 SHF.R.U32.HI R17, RZ, R3, R20 ;  /* 0x00000003ff113219 */ /* 0x000fc80000011614 */
[----:B------:R-:W-:Y:S01]  /*1f30*/  @P3 SHF.R.U32.HI R19, RZ, R3, R6 ;  /* 0x00000003ff133219 */ /* 0x000fe20000011606 */
[----:B------:R-:W-:-:S04]  /*1f40*/  IMAD R17, R72, R17, RZ ;  /* 0x0000001148117224 */ /* 0x000fc800078e02ff */
[----:B------:R-:W-:Y:S01]  /*1f50*/  IMAD R6, R72, R19, RZ ;  /* 0x0000001348067224 */ /* 0x000fe200078e02ff */
[C---:B------:R-:W-:Y:S02]  /*1f60*/  ISETP.GE.AND P0, PT, R5.reuse, R17, PT ;  /* 0x000000110500720c */ /* 0x040fe40003f06270 */
[----:B------:R-:W-:Y:S02]  /*1f70*/  IADD3 R17, PT, PT, -R5, RZ, RZ ;  /* 0x000000ff05117210 */ /* 0x000fe40007ffe1ff */
[----:B------:R-:W-:Y:S01]  /*1f80*/  ISETP.GE.OR P0, PT, R7, R6, P0 ;  /* 0x000000060700720c */ /* 0x000fe20000706670 */
[----:B------:R-:W-:-:S04]  /*1f90*/  IMAD.HI.U32 R6, R5, R2, RZ ;  /* 0x0000000205067227 */ /* 0x000fc800078e00ff */
[----:B------:R-:W-:Y:S01]  /*1fa0*/  IMAD R8, R4, R17, R8 ;  /* 0x0000001104087224 */ /* 0x000fe200078e0208 */
[----:B------:R-:W-:-:S04]  /*1fb0*/  SHF.R.U32.HI R6, RZ, R3, R6 ;  /* 0x00000003ff067219 */ /* 0x000fc80000011606 */
[----:B------:R-:W-:-:S03]  /*1fc0*/  SEL R6, R5, R6, !P3 ;  /* 0x0000000605067207 */ /* 0x000fc60005800000 */
[----:B------:R-:W-:-:S04]  /*1fd0*/  @!P0 IMAD.HI.U32 R16, R7, R2, RZ ;  /* 0x0000000207108227 */ /* 0x000fc800078e00ff */
[----:B------:R-:W-:Y:S01]  /*1fe0*/  IMAD.MOV R2, RZ, RZ, -R6 ;  /* 0x000000ffff027224 */ /* 0x000fe200078e0a06 */
[----:B------:R-:W-:-:S03]  /*1ff0*/  @!P0 SHF.R.U32.HI R16, RZ, R3, R16 ;  /* 0x00000003ff108219 */ /* 0x000fc60000011610 */
[----:B------:R-:W-:Y:S01]  /*2000*/  IMAD R2, R72, R2, R5 ;  /* 0x0000000248027224 */ /* 0x000fe200078e0205 */
[----:B------:R-:W-:-:S05]  /*2010*/  @!P0 SEL R3, R7, R16, !P3 ;  /* 0x0000001007038207 */ /* 0x000fca0005800000 */
[--C-:B------:R-:W-:Y:S02]  /*2020*/  @!P0 IMAD.IADD R6, R6, 0x1, -R3.reuse ;  /* 0x0000000106068824 */ /* 0x100fe400078e0a03 */
[----:B------:R-:W-:Y:S01]  /*2030*/  @!P0 IMAD R3, R2, R19, R3 ;  /* 0x0000001302038224 */ /* 0x000fe200078e0203 */
[----:B------:R-:W-:Y:S01]  /*2040*/  IADD3 R2, PT, PT, -R7, RZ, RZ ;  /* 0x000000ff07027210 */ /* 0x000fe20007ffe1ff */
[----:B------:R-:W-:Y:S02]  /*2050*/  @!P0 IMAD R5, R72, R6, R7 ;  /* 0x0000000648058224 */ /* 0x000fe400078e0207 */
[----:B------:R-:W-:Y:S02]  /*2060*/  @!P0 IMAD.MOV.U32 R7, RZ, RZ, R3 ;  /* 0x000000ffff078224 */ /* 0x000fe400078e0003 */
[----:B------:R-:W-:Y:S02]  /*2070*/  IMAD R2, R18, R2, R11 ;  /* 0x0000000212027224 */ /* 0x000fe400078e020b */
[----:B------:R-:W-:-:S02]  /*2080*/  IMAD R8, R5, R4, R8 ;  /* 0x0000000405087224 */ /* 0x000fc400078e0208 */
[----:B------:R-:W-:Y:S02]  /*2090*/  IMAD R11, R7, R18, R2 ;  /* 0x00000012070b7224 */ /* 0x000fe400078e0202 */
.L_x_33:
[----:B------:R-:W1:Y:S02]  /*20a0*/  LDCU UR8, c[0x0][0xb30] ;  /* 0x00016600ff0877ac */ /* 0x000e640008000800 */
[----:B-1----:R-:W-:-:S09]  /*20b0*/  UISETP.NE.AND UP0, UPT, UR8, 0x1, UPT ;  /* 0x000000010800788c */ /* 0x002fd2000bf05270 */
[----:B------:R-:W-:Y:S05]  /*20c0*/  BRA.U UP0, `(.L_x_34) ;  /* 0x0000000100407547 */ /* 0x000fea000b800000 */
[----:B------:R-:W1:Y:S08]  /*20d0*/  LDC.64 R4, c[0x0][0xb10] ;  /* 0x0002c400ff047b82 */ /* 0x000e700000000a00 */
[----:B------:R-:W2:Y:S08]  /*20e0*/  LDC.64 R2, c[0x0][0xb18] ;  /* 0x0002c600ff027b82 */ /* 0x000eb00000000a00 */
[----:B------:R-:W3:Y:S08]  /*20f0*/  LDC R6, c[0x0][0xb20] ;  /* 0x0002c800ff067b82 */ /* 0x000ef00000000800 */
[----:B------:R-:W4:Y:S01]  /*2100*/  LDC R16, c[0x0][0xb0c] ;  /* 0x0002c300ff107b82 */ /* 0x000f220000000800 */
[----:B-1----:R-:W-:-:S05]  /*2110*/  IMAD.HI.U32 R4, R11, R4, RZ ;  /* 0x000000040b047227 */ /* 0x002fca00078e00ff */
[----:B------:R-:W-:Y:S01]  /*2120*/  SHF.R.U32.HI R4, RZ, R5, R4 ;  /* 0x00000005ff047219 */ /* 0x000fe20000011604 */
[----:B--2---:R-:W-:Y:S01]  /*2130*/  IMAD.HI.U32 R3, R8, R3, RZ ;  /* 0x0000000308037227 */ /* 0x004fe200078e00ff */
[----:B------:R-:W-:-:S04]  /*2140*/  ISETP.NE.AND P0, PT, R2, 0x1, PT ;  /* 0x000000010200780c */ /* 0x000fc80003f05270 */
[----:B---3--:R-:W-:-:S04]  /*2150*/  SHF.R.U32.HI R3, RZ, R6, R3 ;  /* 0x00000006ff037219 */ /* 0x008fc80000011603 */
[----:B------:R-:W-:Y:S02]  /*2160*/  SEL R3, R8, R3, !P0 ;  /* 0x0000000308037207 */ /* 0x000fe40004000000 */
[----:B----4-:R-:W-:-:S04]  /*2170*/  ISETP.NE.AND P1, PT, R16, 0x1, PT ;  /* 0x000000011000780c */ /* 0x010fc80003f25270 */
[----:B------:R-:W-:-:S05]  /*2180*/  SEL R4, R11, R4, !P1 ;  /* 0x000000040b047207 */ /* 0x000fca0004800000 */
[----:B------:R-:W-:Y:S02]  /*2190*/  IMAD.IADD R5, R3, 0x1, -R4 ;  /* 0x0000000103057824 */ /* 0x000fe400078e0a04 */
[----:B------:R-:W-:Y:S02]  /*21a0*/  IMAD.IADD R3, R4, 0x1, -R3 ;  /* 0x0000000104037824 */ /* 0x000fe400078e0a03 */
[----:B------:R-:W-:Y:S02]  /*21b0*/  IMAD R11, R5, R16, R11 ;  /* 0x00000010050b7224 */ /* 0x000fe400078e020b */
[----:B------:R-:W-:-:S07]  /*21c0*/  IMAD R8, R3, R2, R8 ;  /* 0x0000000203087224 */ /* 0x000fce00078e0208 */
.L_x_34:
[----:B------:R-:W-:Y:S01]  /*21d0*/  VIADD R14, R14, 0x1 ;  /* 0x000000010e0e7836 */ /* 0x000fe20000000000 */
[----:B------:R-:W-:Y:S01]  /*21e0*/  PLOP3.LUT P1, PT, PT, PT, PT, 0x80, 0x8 ;  /* 0x000000000008781c */ /* 0x000fe20003f2f070 */
[----:B------:R-:W-:Y:S02]  /*21f0*/  IMAD.IADD R165, R11, 0x1, R154 ;  /* 0x000000010ba57824 */ /* 0x000fe400078e029a */
[----:B------:R-:W-:Y:S01]  /*2200*/  IMAD.IADD R155, R8, 0x1, R143 ;  /* 0x00000001089b7824 */ /* 0x000fe200078e028f */
[----:B------:R-:W-:-:S04]  /*2210*/  ISETP.NE.AND P0, PT, R14, 0x2, PT ;  /* 0x000000020e00780c */ /* 0x000fc80003f05270 */
[----:B------:R-:W-:Y:S02]  /*2220*/  SEL R2, RZ, 0x1, P0 ;  /* 0x00000001ff027807 */ /* 0x000fe40000000000 */
[----:B------:R-:W-:Y:S02]  /*2230*/  SEL R14, R14, RZ, P0 ;  /* 0x000000ff0e0e7207 */ /* 0x000fe40000000000 */
[----:B------:R-:W-:Y:S01]  /*2240*/  LOP3.LUT R13, R13, R2, RZ, 0x3c, !PT ;  /* 0x000000020d0d7212 */ /* 0x000fe200078e3cff */
[----:B------:R-:W-:Y:S06]  /*2250*/  @P2 BRA `(.L_x_35) ;  /* 0xfffffff000982947 */ /* 0x000fec000383ffff */
[----:B------:R-:W-:Y:S01]  /*2260*/  UIADD3 UR4, UPT, UPT, UR4, 0x18, URZ ;  /* 0x0000001804047890 */ /* 0x000fe2000fffe0ff */
[----:B------:R-:W-:-:S03]  /*2270*/  SHF.L.U32 R3, R15, 0x1f, RZ ;  /* 0x0000001f0f037819 */ /* 0x000fc600000006ff */
[----:B------:R-:W-:-:S09]  /*2280*/  ULEA UR5, UR6, UR4, 0x3 ;  /* 0x0000000406057291 */ /* 0x000fd2000f8e18ff */
[----:B------:R-:W1:Y:S02]  /*2290*/  SYNCS.PHASECHK.TRANS64.TRYWAIT P0, [UR5], R3 ;  /* 0x00000003ff0075a7 */ /* 0x000e640008001105 */
[----:B-1----:R-:W-:Y:S05]  /*22a0*/  @!P0 BRA `(.L_x_36) ;  /* 0x0000004400988947 */ /* 0x002fea0003800000 */
.L_x_99:
[----:B------:R-:W-:-:S04]  /*22b0*/  UIADD3 UR6, UPT, UPT, UR6, 0x1, URZ ;  /* 0x0000000106067890 */ /* 0x000fc8000fffe0ff */
[----:B------:R-:W-:-:S04]  /*22c0*/  UISETP.NE.AND UP0, UPT, UR6, 0x3, UPT ;  /* 0x000000030600788c */ /* 0x000fc8000bf05270 */
[----:B------:R-:W-:Y:S02]  /*22d0*/  USEL UR7, URZ, 0x1, UP0 ;  /* 0x00000001ff077887 */ /* 0x000fe40008000000 */
[----:B------:R-:W-:-:S04]  /*22e0*/  USEL UR6, UR6, URZ, UP0 ;  /* 0x000000ff06067287 */ /* 0x000fc80008000000 */
[----:B------:R-:W-:Y:S01]  /*22f0*/  ULEA UR5, UR6, UR4, 0x3 ;  /* 0x0000000406057291 */ /* 0x000fe2000f8e18ff */
[----:B------:R-:W-:-:S04]  /*2300*/  LOP3.LUT R15, R15, UR7, RZ, 0x3c, !PT ;  /* 0x000000070f0f7c12 */ /* 0x000fc8000f8e3cff */
[----:B-1----:R-:W-:-:S04]  /*2310*/  SHF.L.U32 R3, R15, 0x1f, RZ ;  /* 0x0000001f0f037819 */ /* 0x002fc800000006ff */
[----:B------:R-:W1:Y:S02]  /*2320*/  SYNCS.PHASECHK.TRANS64.TRYWAIT P0, [UR5], R3 ;  /* 0x00000003ff0075a7 */ /* 0x000e640008001105 */
[----:B-1----:R-:W-:Y:S05]  /*2330*/  @!P0 BRA `(.L_x_37) ;  /* 0x00000044008c8947 */ /* 0x002fea0003800000 */
.L_x_101:
[----:B------:R-:W-:-:S04]  /*2340*/  UIADD3 UR6, UPT, UPT, UR6, 0x1, URZ ;  /* 0x0000000106067890 */ /* 0x000fc8000fffe0ff */
[----:B------:R-:W-:-:S04]  /*2350*/  UISETP.NE.AND UP0, UPT, UR6, 0x3, UPT ;  /* 0x000000030600788c */ /* 0x000fc8000bf05270 */
[----:B------:R-:W-:Y:S02]  /*2360*/  USEL UR5, URZ, 0x1, UP0 ;  /* 0x00000001ff057887 */ /* 0x000fe40008000000 */
[----:B------:R-:W-:-:S04]  /*2370*/  USEL UR6, UR6, URZ, UP0 ;  /* 0x000000ff06067287 */ /* 0x000fc80008000000 */
[----:B------:R-:W-:Y:S01]  /*2380*/  ULEA UR6, UR6, UR4, 0x3 ;  /* 0x0000000406067291 */ /* 0x000fe2000f8e18ff */
[----:B-1----:R-:W-:-:S04]  /*2390*/  LOP3.LUT R3, R15, UR5, RZ, 0x3c, !PT ;  /* 0x000000050f037c12 */ /* 0x002fc8000f8e3cff */
[----:B------:R-:W-:Y:S01]  /*23a0*/  SHF.L.U32 R3, R3, 0x1f, RZ ;  /* 0x0000001f03037819 */ /* 0x000fe200000006ff */
[----:B----4-:R-:W-:-:S07]  /*23b0*/  IMAD.U32 R0, RZ, RZ, UR6 ;  /* 0x00000006ff007e24 */ /* 0x010fce000f8e00ff */
.L_x_38:
[----:B-1----:R1:W2:Y:S02]  /*23c0*/  SYNCS.PHASECHK.TRANS64.TRYWAIT P0, [R0+URZ], R3 ;  /* 0x00000003000075a7 */ /* 0x0022a400080011ff */
[----:B--2---:R-:W-:Y:S05]  /*23d0*/  @!P0 NANOSLEEP.SYNCS 0x989680 ;  /* 0x009896800000895d */ /* 0x004fea0003900000 */
[----:B------:R-:W2:Y:S02]  /*23e0*/  @!P0 SYNCS.PHASECHK.TRANS64 P0, [R0+URZ], R3 ;  /* 0x00000003000085a7 */ /* 0x000ea400080010ff */
[----:B--2---:R-:W-:Y:S05]  /*23f0*/  @P0 EXIT ;  /* 0x000000000000094d */ /* 0x004fea0003800000 */
[----:B------:R-:W-:Y:S05]  /*2400*/  BRA `(.L_x_38) ;  /* 0xfffffffc00ec7947 */ /* 0x000fea000383ffff */
.L_x_17:
[----:B------:R-:W-:-:S04]  /*2410*/  UISETP.NE.AND UP1, UPT, UR37, URZ, UPT ;  /* 0x000000ff2500728c */ /* 0x000fc8000bf25270 */
[----:B------:R-:W-:-:S09]  /*2420*/  UISETP.NE.OR UP1, UPT, UR8, 0x1, UP1 ;  /* 0x000000010800788c */ /* 0x000fd20008f25670 */
[----:B------:R-:W-:Y:S05]  /*2430*/  BRA.U UP1, `(.L_x_39) ;  /* 0x0000000501487547 */ /* 0x000fea000b800000 */
[----:B------:R-:W-:Y:S01]  /*2440*/  ISETP.NE.AND P2, PT, R2, RZ, PT ;  /* 0x000000ff0200720c */ /* 0x000fe20003f45270 */
[----:B------:R-:W-:Y:S01]  /*2450*/  IMAD.MOV.U32 R12, RZ, RZ, 0x1 ;  /* 0x00000001ff0c7424 */ /* 0x000fe200078e00ff */
[----:B------:R-:W-:Y:S02]  /*2460*/  CS2R R10, SRZ ;  /* 0x00000000000a7805 */ /* 0x000fe4000001ff00 */
[----:B------:R-:W-:Y:S01]  /*2470*/  CS2R R8, SRZ ;  /* 0x0000000000087805 */ /* 0x000fe2000001ff00 */
[----:B------:R-:W-:Y:S01]  /*2480*/  UMOV UR4, 0x400 ;  /* 0x0000040000047882 */ /* 0x000fe20000000000 */
[----:B------:R-:W-:Y:S01]  /*2490*/  UMOV UR6, URZ ;  /* 0x000000ff00067c82 */ /* 0x000fe20008000000 */
[----:B------:R-:W-:-:S12]  /*24a0*/  ULEA UR37, UR37, UR4, 0x18 ;  /* 0x0000000425257291 */ /* 0x000fd8000f8ec0ff */
.L_x_43:
[----:B------:R-:W-:Y:S02]  /*24b0*/  LEA R0, R8, UR37, 0x3 ;  /* 0x0000002508007c11 */ /* 0x000fe4000f8e18ff */
[----:B------:R-:W-:-:S03]  /*24c0*/  SHF.L.U32 R5, R9, 0x1f, RZ ;  /* 0x0000001f09057819 */ /* 0x000fc600000006ff */
[----:B------:R-:W-:Y:S01]  /*24d0*/  VIADD R4, R0, 0xc0 ;  /* 0x000000c000047836 */ /* 0x000fe20000000000 */
[----:B------:R-:W1:Y:S02]  /*24e0*/  SYNCS.PHASECHK.TRANS64.TRYWAIT P0, [R0+URZ+0xb0], R5 ;  /* 0x0000b005000075a7 */ /* 0x000e6400080011ff */
[----:B-1----:R-:W-:Y:S05]  /*24f0*/  @!P0 BRA `(.L_x_40) ;  /* 0x0000004400348947 */ /* 0x002fea0003800000 */
.L_x_102:
[----:B------:R-:W-:Y:S01]  /*2500*/  ULEA UR5, UR6, UR37, 0x3 ;  /* 0x0000002506057291 */ /* 0x000fe2000f8e18ff */
[----:B------:R-:W-:Y:S02]  /*2510*/  PRMT R4, RZ, 0x654, R4 ;  /* 0x00000654ff047816 */ /* 0x000fe40000000004 */
[----:B-1----:R-:W-:Y:S01]  /*2520*/  SHF.L.U32 R5, R12, 0x1f, RZ ;  /* 0x0000001f0c057819 */ /* 0x002fe200000006ff */
[----:B------:R-:W-:Y:S01]  /*2530*/  UIADD3 UR4, UPT, UPT, UR5, 0x50, URZ ;  /* 0x0000005005047890 */ /* 0x000fe2000fffe0ff */
[----:B------:R1:W-:Y:S05]  /*2540*/  SYNCS.ARRIVE.TRANS64.RED.A1T0 RZ, [R4+URZ], RZ ;  /* 0x000000ff04ff79a7 */ /* 0x0003ea00081004ff */
[----:B------:R-:W-:Y:S01]  /*2550*/  IMAD.U32 R7, RZ, RZ, UR4 ;  /* 0x00000004ff077e24 */ /* 0x000fe2000f8e00ff */
[----:B------:R-:W2:Y:S04]  /*2560*/  SYNCS.PHASECHK.TRANS64.TRYWAIT P0, [UR5+0x60], R5 ;  /* 0x00006005ff0075a7 */ /* 0x000ea80008001105 */
[----:B------:R-:W-:Y:S01]  /*2570*/  PRMT R6, R2, 0x654, R7 ;  /* 0x0000065402067816 */ /* 0x000fe20000000007 */
[----:B-1----:R-:W-:Y:S01]  /*2580*/  @!P2 IMAD.MOV.U32 R4, RZ, RZ, 0x10 ;  /* 0x00000010ff04a424 */ /* 0x002fe200078e00ff */
[----:B--2---:R-:W-:Y:S06]  /*2590*/  @!P0 BRA `(.L_x_41) ;  /* 0x0000004400208947 */ /* 0x004fec0003800000 */
.L_x_104:
[----:B------:R-:W-:Y:S01]  /*25a0*/  ULEA UR4, UR6, UR37, 0x4 ;  /* 0x0000002506047291 */ /* 0x000fe2000f8e20ff */
[----:B------:R-:W-:Y:S01]  /*25b0*/  SEL R3, R6, R3, !P2 ;  /* 0x0000000306037207 */ /* 0x000fe20005000000 */
[----:B------:R-:W-:Y:S01]  /*25c0*/  UIADD3 UR5, UPT, UPT, UR5, 0x50, URZ ;  /* 0x0000005005057890 */ /* 0x000fe2000fffe0ff */
[----:B-1----:R-:W-:Y:S01]  /*25d0*/  LEA R0, R11, UR37, 0x3 ;  /* 0x000000250b007c11 */ /* 0x002fe2000f8e18ff */
[----:B------:R-:W-:Y:S01]  /*25e0*/  UIADD3 UR4, UPT, UPT, UR4, 0xe0, URZ ;  /* 0x000000e004047890 */ /* 0x000fe2000fffe0ff */
[----:B------:R-:W-:Y:S01]  /*25f0*/  SHF.L.U32 R5, R10, 0x1f, RZ ;  /* 0x0000001f0a057819 */ /* 0x000fe200000006ff */
[----:B------:R1:W-:Y:S01]  /*2600*/  @!P2 SYNCS.ARRIVE.TRANS64.RED RZ, [R3+URZ], R4 ;  /* 0x0000000403ffa9a7 */ /* 0x0003e200080004ff */
[----:B------:R-:W-:Y:S01]  /*2610*/  UIADD3 UR6, UPT, UPT, UR6, 0x1, URZ ;  /* 0x0000000106067890 */ /* 0x000fe2000fffe0ff */
[----:B------:R-:W-:-:S03]  /*2620*/  VIADD R8, R8, 0x1 ;  /* 0x0000000108087836 */ /* 0x000fc60000000000 */
[----:B------:R-:W-:Y:S02]  /*2630*/  UISETP.NE.AND UP0, UPT, UR6, 0x2, UPT ;  /* 0x000000020600788c */ /* 0x000fe4000bf05270 */
[----:B------:R-:W-:Y:S06]  /*2640*/  UGETNEXTWORKID.BROADCAST [UR4], [UR5] ;  /* 0x00000000040073ca */ /* 0x000fec0008000100 */
[----:B------:R-:W-:Y:S01]  /*2650*/  USEL UR4, URZ, 0x1, UP0 ;  /* 0x00000001ff047887 */ /* 0x000fe20008000000 */
[----:B------:R-:W-:Y:S01]  /*2660*/  ISETP.NE.AND P0, PT, R8, 0x2, PT ;  /* 0x000000020800780c */ /* 0x000fe20003f05270 */
[----:B------:R-:W-:Y:S01]  /*2670*/  USEL UR6, UR6, URZ, UP0 ;  /* 0x000000ff06067287 */ /* 0x000fe20008000000 */
[----:B------:R-:W2:Y:S03]  /*2680*/  SYNCS.PHASECHK.TRANS64.TRYWAIT P1, [R0+URZ+0x50], R5 ;  /* 0x00005005000075a7 */ /* 0x000ea600080211ff */
[----:B------:R-:W-:Y:S01]  /*2690*/  LOP3.LUT R12, R12, UR4, RZ, 0x3c, !PT ;  /* 0x000000040c0c7c12 */ /* 0x000fe2000f8e3cff */
[----:B-12---:R-:W-:Y:S07]  /*26a0*/  @!P1 BRA `(.L_x_42) ;  /* 0x0000004000f49947 */ /* 0x006fee0003800000 */
.L_x_105:
[C---:B------:R-:W-:Y:S01]  /*26b0*/  LEA R4, R11.reuse, UR37, 0x4 ;  /* 0x000000250b047c11 */ /* 0x040fe2000f8e20ff */
[----:B-1----:R-:W-:Y:S01]  /*26c0*/  VIADD R0, R0, 0x60 ;  /* 0x0000006000007836 */ /* 0x002fe20000000000 */
[----:B------:R-:W-:Y:S01]  /*26d0*/  SEL R8, R8, RZ, P0 ;  /* 0x000000ff08087207 */ /* 0x000fe20000000000 */
[----:B------:R-:W-:-:S03]  /*26e0*/  VIADD R11, R11, 0x1 ;  /* 0x000000010b0b7836 */ /* 0x000fc60000000000 */
[----:B------:R-:W1:Y:S01]  /*26f0*/  LDS.128 R4, [R4+0xe0] ;  /* 0x0000e00004047984 */ /* 0x000e620000000c00 */
[----:B------:R-:W-:Y:S02]  /*2700*/  PRMT R0, RZ, 0x654, R0 ;  /* 0x00000654ff007816 */ /* 0x000fe40000000000 */
[C---:B------:R-:W-:Y:S01]  /*2710*/  ISETP.NE.AND P1, PT, R11.reuse, 0x2, PT ;  /* 0x000000020b00780c */ /* 0x040fe20003f25270 */
[----:B------:R-:W-:Y:S01]  /*2720*/  @!PT LDS RZ, [RZ] ;  /* 0x00000000fffff984 */ /* 0x000fe20000000800 */
[----:B------:R-:W-:Y:S01]  /*2730*/  @!PT LDS RZ, [RZ] ;  /* 0x00000000fffff984 */ /* 0x000fe20000000800 */
[----:B------:R-:W-:Y:S01]  /*2740*/  @!PT LDS RZ, [RZ] ;  /* 0x00000000fffff984 */ /* 0x000fe20000000800 */
[----:B------:R-:W-:Y:S01]  /*2750*/  @!PT LDS RZ, [RZ] ;  /* 0x00000000fffff984 */ /* 0x000fe20000000800 */
[----:B------:R2:W-:Y:S06]  /*2760*/  MEMBAR.ALL.CTA ;  /* 0x0000000000007992 */ /* 0x0005ec0000008000 */
[----:B--2---:R-:W2:Y:S01]  /*2770*/  FENCE.VIEW.ASYNC.S ;  /* 0x00000000000073c6 */ /* 0x004ea20000000000 */
[----:B------:R-:W-:Y:S01]  /*2780*/  SEL R11, R11, RZ, P1 ;  /* 0x000000ff0b0b7207 */ /* 0x000fe20000800000 */
[----:B--2---:R2:W-:Y:S01]  /*2790*/  SYNCS.ARRIVE.TRANS64.RED.A1T0 RZ, [R0+URZ], RZ ;  /* 0x000000ff00ff79a7 */ /* 0x0045e200081004ff */
[----:B-1----:R-:W-:-:S02]  /*27a0*/  LOP3.LUT P3, RZ, R6, 0x1, RZ, 0xc0, !PT ;  /* 0x0000000106ff7812 */ /* 0x002fc4000786c0ff */
[----:B------:R-:W-:-:S04]  /*27b0*/  SEL R5, RZ, 0x1, P1 ;  /* 0x00000001ff057807 */ /* 0x000fc80000800000 */
[----:B------:R-:W-:Y:S02]  /*27c0*/  LOP3.LUT R10, R10, R5, RZ, 0x3c, !PT ;  /* 0x000000050a0a7212 */ /* 0x000fe400078e3cff */
[----:B--2---:R-:W-:-:S04]  /*27d0*/  SEL R0, RZ, 0x1, P0 ;  /* 0x00000001ff007807 */ /* 0x004fc80000000000 */
[----:B------:R-:W-:Y:S01]  /*27e0*/  LOP3.LUT R9, R9, R0, RZ, 0x3c, !PT ;  /* 0x0000000009097212 */ /* 0x000fe200078e3cff */
[----:B------:R-:W-:Y:S06]  /*27f0*/  @P3 BRA `(.L_x_43) ;  /* 0xfffffffc002c3947 */ /* 0x000fec000383ffff */
[----:B------:R-:W-:Y:S01]  /*2800*/  ULEA UR5, UR6, UR37, 0x3 ;  /* 0x0000002506057291 */ /* 0x000fe2000f8e18ff */
[----:B------:R-:W-:-:S08]  /*2810*/  SHF.L.U32 R3, R12, 0x1f, RZ ;  /* 0x0000001f0c037819 */ /* 0x000fd000000006ff */
[----:B------:R-:W1:Y:S02]  /*2820*/  SYNCS.PHASECHK.TRANS64 P0, [UR5+0x60], R3 ;  /* 0x00006003ff0075a7 */ /* 0x000e640008001005 */
[----:B-1----:R-:W-:Y:S05]  /*2830*/  @P0 BRA `(.L_x_44) ;  /* 0x0000000000080947 */ /* 0x002fea0003800000 */
[----:B------:R-:W1:Y:S02]  /*2840*/  SYNCS.PHASECHK.TRANS64.TRYWAIT P0, [UR5+0x60], R3 ;  /* 0x00006003ff0075a7 */ /* 0x000e640008001105 */
[----:B-1----:R-:W-:Y:S05]  /*2850*/  @!P0 BRA `(.L_x_45) ;  /* 0x00000040009c8947 */ /* 0x002fea0003800000 */
.L_x_44:
[----:B------:R-:W-:-:S04]  /*2860*/  UIADD3 UR4, UPT, UPT, UR6, 0x1, URZ ;  /* 0x0000000106047890 */ /* 0x000fc8000fffe0ff */
[----:B------:R-:W-:-:S04]  /*2870*/  UISETP.NE.AND UP0, UPT, UR4, 0x2, UPT ;  /* 0x000000020400788c */ /* 0x000fc8000bf05270 */
[----:B------:R-:W-:Y:S02]  /*2880*/  USEL UR7, URZ, 0x1, UP0 ;  /* 0x00000001ff077887 */ /* 0x000fe40008000000 */
[----:B------:R-:W-:-:S04]  /*2890*/  USEL UR4, UR4, URZ, UP0 ;  /* 0x000000ff04047287 */ /* 0x000fc80008000000 */
[----:B------:R-:W-:Y:S01]  /*28a0*/  ULEA UR4, UR4, UR37, 0x3 ;  /* 0x0000002504047291 */ /* 0x000fe2000f8e18ff */
[----:B-1----:R-:W-:-:S04]  /*28b0*/  LOP3.LUT R3, R12, UR7, RZ, 0x3c, !PT ;  /* 0x000000070c037c12 */ /* 0x002fc8000f8e3cff */
[----:B------:R-:W-:-:S04]  /*28c0*/  SHF.L.U32 R0, R3, 0x1f, RZ ;  /* 0x0000001f03007819 */ /* 0x000fc800000006ff */
[----:B------:R-:W1:Y:S02]  /*28d0*/  SYNCS.PHASECHK.TRANS64 P0, [UR4+0x60], R0 ;  /* 0x00006000ff0075a7 */ /* 0x000e640008001004 */
[----:B-1----:R-:W-:Y:S05]  /*28e0*/  @P0 EXIT ;  /* 0x000000000000094d */ /* 0x002fea0003800000 */
[----:B------:R-:W-:Y:S02]  /*28f0*/  SHF.L.U32 R3, R3, 0x1f, RZ ;  /* 0x0000001f03037819 */ /* 0x000fe400000006ff */
[----:B------:R-:W-:-:S07]  /*2900*/  MOV R0, UR4 ;  /* 0x0000000400007c02 */ /* 0x000fce0008000f00 */
.L_x_46:
[----:B-1----:R1:W2:Y:S02]  /*2910*/  SYNCS.PHASECHK.TRANS64.TRYWAIT P0, [R0+URZ+0x60], R3 ;  /* 0x00006003000075a7 */ /* 0x0022a400080011ff */
[----:B--2---:R-:W-:Y:S05]  /*2920*/  @!P0 NANOSLEEP.SYNCS 0x989680 ;  /* 0x009896800000895d */ /* 0x004fea0003900000 */
[----:B------:R-:W2:Y:S02]  /*2930*/  @!P0 SYNCS.PHASECHK.TRANS64 P0, [R0+URZ+0x60], R3 ;  /* 0x00006003000085a7 */ /* 0x000ea400080010ff */
[----:B--2---:R-:W-:Y:S05]  /*2940*/  @P0 EXIT ;  /* 0x000000000000094d */ /* 0x004fea0003800000 */
[----:B------:R-:W-:Y:S05]  /*2950*/  BRA `(.L_x_46) ;  /* 0xfffffffc00ec7947 */ /* 0x000fea000383ffff */
.L_x_39:
[----:B------:R-:W-:-:S09]  /*2960*/  UISETP.NE.AND UP1, UPT, UR8, URZ, UPT ;  /* 0x000000ff0800728c */ /* 0x000fd2000bf25270 */
[----:B------:R-:W-:Y:S05]  /*2970*/  BRA.U UP1, `(.L_x_47) ;  /* 0x0000000d017c7547 */ /* 0x000fea000b800000 */
[----:B------:R-:W-:Y:S01]  /*2980*/  UMOV UR4, 0x40 ;  /* 0x0000004000047882 */ /* 0x000fe20000000000 */
[----:B------:R-:W-:Y:S01]  /*2990*/  NOP ;  /* 0x0000000000007918 */ /* 0x000fe20000000000 */
[----:B------:R-:W-:Y:S01]  /*29a0*/  ULEA UR4, UR37, UR4, 0x18 ;  /* 0x0000000425047291 */ /* 0x000fe2000f8ec0ff */
[----:B------:R-:W-:Y:S02]  /*29b0*/  UMOV UR5, 0x400 ;  /* 0x0000040000057882 */ /* 0x000fe40000000000 */
[----:B------:R-:W-:-:S06]  /*29c0*/  ULEA UR37, UR37, UR5, 0x18 ;  /* 0x0000000525257291 */ /* 0x000fcc000f8ec0ff */
[----:B------:R-:W1:Y:S02]  /*29d0*/  LDS.U8 R0, [UR4+0x1c] ;  /* 0x00001c04ff007984 */ /* 0x000e640008000000 */
[----:B-1----:R-:W-:-:S13]  /*29e0*/  ISETP.NE.AND P0, PT, R0, RZ, PT ;  /* 0x000000ff0000720c */ /* 0x002fda0003f05270 */
[----:B------:R-:W-:Y:S05]  /*29f0*/  @P0 BRA `(.L_x_48) ;  /* 0x0000000000580947 */ /* 0x000fea0003800000 */
[----:B------:R-:W-:-:S13]  /*2a00*/  ELECT P0, URZ, PT ;  /* 0x0000000000ff782f */ /* 0x000fda0003800000 */
[----:B------:R-:W-:Y:S05]  /*2a10*/  @!P0 BRA `(.L_x_49) ;  /* 0x0000000000608947 */ /* 0x000fea0003800000 */
[----:B------:R-:W-:Y:S01]  /*2a20*/  UMOV UR5, 0x10 ;  /* 0x0000001000057882 */ /* 0x000fe20000000000 */
[----:B------:R-:W-:Y:S01]  /*2a30*/  HFMA2 R0, -RZ, RZ, 0, 5.9604644775390625e-08 ;  /* 0x00000001ff007431 */ /* 0x000fe200000001ff */
[----:B------:R-:W-:-:S03]  /*2a40*/  MOV R2, 0xffff ;  /* 0x0000ffff00027802 */ /* 0x000fc60000000f00 */
[----:B------:R-:W-:Y:S04]  /*2a50*/  DEPBAR.LE SB1, 0x36 ;  /* 0x00009d800000791a */ /* 0x000fe80000000000 */
[----:B------:R-:W1:Y:S02]  /*2a60*/  UTCATOMSWS.FIND_AND_SET.ALIGN UP0, UR5, UR5 ;  /* 0x00000005000575e3 */ /* 0x000e640008000800 */
[----:B-1----:R-:W-:Y:S01]  /*2a70*/  MOV R3, UR5 ;  /* 0x0000000500037c02 */ /* 0x002fe20008000f00 */
[----:B------:R-:W-:Y:S06]  /*2a80*/  BRA.U UP0, `(.L_x_50) ;  /* 0x0000000100187547 */ /* 0x000fec000b800000 */
.L_x_51:
[----:B------:R-:W-:Y:S05]  /*2a90*/  NANOSLEEP 0x64 ;  /* 0x000000640000795d */ /* 0x000fea0003800000 */
[----:B------:R-:W-:-:S05]  /*2aa0*/  UMOV UR5, 0x10 ;  /* 0x0000001000057882 */ /* 0x000fca0000000000 */
[----:B------:R-:W-:Y:S04]  /*2ab0*/  DEPBAR.LE SB1, 0x36 ;  /* 0x00009d800000791a */ /* 0x000fe80000000000 */
[----:B------:R-:W1:Y:S02]  /*2ac0*/  UTCATOMSWS.FIND_AND_SET.ALIGN UP0, UR5, UR5 ;  /* 0x00000005000575e3 */ /* 0x000e640008000800 */
[----:B-1----:R-:W-:Y:S01]  /*2ad0*/  MOV R3, UR5 ;  /* 0x0000000500037c02 */ /* 0x002fe20008000f00 */
[----:B------:R-:W-:Y:S05]  /*2ae0*/  BRA.U !UP0, `(.L_x_51) ;  /* 0xfffffffd08e87547 */ /* 0x000fea000b83ffff */
.L_x_50:
[-C--:B------:R-:W-:Y:S02]  /*2af0*/  SHF.L.U32 R2, R2, R3.reuse, RZ ;  /* 0x0000000302027219 */ /* 0x080fe400000006ff */
[----:B------:R-:W-:Y:S01]  /*2b00*/  SHF.L.U32 R0, R0, R3, RZ ;  /* 0x0000000300007219 */ /* 0x000fe200000006ff */
[----:B------:R-:W-:Y:S02]  /*2b10*/  IMAD.SHL.U32 R3, R3, 0x20, RZ ;  /* 0x0000002003037824 */ /* 0x000fe400078e00ff */
[----:B------:R1:W-:Y:S04]  /*2b20*/  ATOMS.OR RZ, [UR4+0x14], R2 ;  /* 0x00001402ffff798c */ /* 0x0003e8000b000004 */
[----:B------:R1:W-:Y:S04]  /*2b30*/  ATOMS.OR RZ, [UR4+0x18], R0 ;  /* 0x00001800ffff798c */ /* 0x0003e8000b000004 */
[----:B------:R1:W-:Y:S01]  /*2b40*/  STS [UR37+0x100], R3 ;  /* 0x00010003ff007988 */ /* 0x0003e20008000825 */
[----:B------:R-:W-:Y:S05]  /*2b50*/  BRA `(.L_x_49) ;  /* 0x0000000000107947 */ /* 0x000fea0003800000 */
.L_x_48:
[----:B------:R-:W-:Y:S02]  /*2b60*/  MOV R0, 0xffffffff ;  /* 0xffffffff00007802 */ /* 0x000fe40000000f00 */
[----:B------:R-:W-:-:S03]  /*2b70*/  MOV R2, 0x2ba0 ;  /* 0x00002ba000027802 */ /* 0x000fc60000000f00 */
[----:B------:R1:W-:Y:S04]  /*2b80*/  STS [UR37+0x100], R0 ;  /* 0x00010000ff007988 */ /* 0x0003e80008000825 */
[----:B-1-3-5:R-:W-:Y:S05]  /*2b90*/  CALL.REL.NOINC `($__internal_1_$__cuda_sm10x_tcgen05_guardrail_trap_phase_invalid_during_alloc) ;  /* 0x0000004400187944 */ /* 0x02afea0003c00000 */
.L_x_49:
[----:B------:R-:W-:Y:S05]  /*2ba0*/  WARPSYNC.ALL ;  /* 0x0000000000007948 */ /* 0x000fea0003800000 */
[----:B------:R-:W2:Y:S01]  /*2bb0*/  S2UR UR6, SR_CgaCtaId ;  /* 0x00000000000679c3 */ /* 0x000ea20000008800 */
[----:B------:R-:W-:Y:S01]  /*2bc0*/  UMOV UR4, 0x400 ;  /* 0x0000040000047882 */ /* 0x000fe20000000000 */
[----:B------:R-:W-:-:S06]  /*2bd0*/  NOP ;  /* 0x0000000000007918 */ /* 0x000fcc0000000000 */
[----:B------:R-:W-:Y:S06]  /*2be0*/  BAR.ARV 0x6, 0xa0 ;  /* 0x0182800000007b1d */ /* 0x000fec0000002000 */
[----:B------:R-:W4:Y:S01]  /*2bf0*/  LDCU UR7, c[0x0][0x38c] ;  /* 0x00007180ff0777ac */ /* 0x000f220008000800 */
[----:B------:R-:W-:Y:S01]  /*2c00*/  IMAD.MOV.U32 R11, RZ, RZ, 0x1 ;  /* 0x00000001ff0b7424 */ /* 0x000fe200078e00ff */
[----:B------:R-:W-:Y:S01]  /*2c10*/  CS2R R8, SRZ ;  /* 0x0000000000087805 */ /* 0x000fe2000001ff00 */
[----:B------:R-:W-:Y:S01]  /*2c20*/  IMAD.MOV.U32 R10, RZ, RZ, RZ ;  /* 0x000000ffff0a7224 */ /* 0x000fe200078e00ff */
[----:B------:R-:W-:Y:S01]  /*2c30*/  UMOV UR18, URZ ;  /* 0x000000ff00127c82 */ /* 0x000fe20008000000 */
[----:B------:R-:W-:Y:S01]  /*2c40*/  UMOV UR17, URZ ;  /* 0x000000ff00117c82 */ /* 0x000fe20008000000 */
[----:B------:R-:W-:Y:S01]  /*2c50*/  UMOV UR22, 0x0 ;  /* 0x0000000000167882 */ /* 0x000fe20000000000 */
[----:B------:R-:W-:Y:S01]  /*2c60*/  UMOV UR23, 0x8100490 ;  /* 0x0810049000177882 */ /* 0x000fe20000000000 */
[----:B------:R-:W-:Y:S01]  /*2c70*/  UMOV UR20, 0x0 ;  /* 0x0000000000147882 */ /* 0x000fe20000000000 */
[----:B------:R-:W-:Y:S01]  /*2c80*/  UMOV UR21, 0x8100490 ;  /* 0x0810049000157882 */ /* 0x000fe20000000000 */
[----:B--2---:R-:W-:Y:S01]  /*2c90*/  ULEA UR6, UR6, UR4, 0x18 ;  /* 0x0000000406067291 */ /* 0x004fe2000f8ec0ff */
[----:B------:R-:W2:Y:S03]  /*2ca0*/  LDCU UR4, c[0x0][0x38c] ;  /* 0x00007180ff0477ac */ /* 0x000ea60008000800 */
[----:B------:R-:W-:-:S02]  /*2cb0*/  UIADD3 UR11, UPT, UPT, UR6, 0x4400, URZ ;  /* 0x00004400060b7890 */ /* 0x000fc4000fffe0ff */
[----:B----4-:R-:W-:-:S03]  /*2cc0*/  UIADD3 UR7, UPT, UPT, UR7, 0x3f, URZ ;  /* 0x0000003f07077890 */ /* 0x010fc6000fffe0ff */
[----:B-1----:R-:W1:Y:S01]  /*2cd0*/  LDS R0, [UR6+0x100] ;  /* 0x00010006ff007984 */ /* 0x002e620008000800 */
[----:B------:R-:W-:Y:S02]  /*2ce0*/  UIADD3 UR12, UPT, UPT, UR6, 0xa400, URZ ;  /* 0x0000a400060c7890 */ /* 0x000fe4000fffe0ff */
[----:B------:R-:W-:Y:S02]  /*2cf0*/  USHF.R.S32.HI UR5, URZ, 0x1f, UR7 ;  /* 0x0000001fff057899 */ /* 0x000fe40008011407 */
[----:B------:R-:W-:Y:S02]  /*2d00*/  USHF.R.U32.HI UR11, URZ, 0x4, UR11 ;  /* 0x00000004ff0b7899 */ /* 0x000fe4000801160b */
[----:B------:R-:W-:Y:S02]  /*2d10*/  ULEA.HI UR5, UR5, UR7, URZ, 0x6 ;  /* 0x0000000705057291 */ /* 0x000fe4000f8f30ff */
[----:B------:R-:W-:Y:S02]  /*2d20*/  USHF.R.U32.HI UR12, URZ, 0x4, UR12 ;  /* 0x00000004ff0c7899 */ /* 0x000fe4000801160c */
[----:B------:R-:W-:-:S02]  /*2d30*/  USHF.R.S32.HI UR5, URZ, 0x6, UR5 ;  /* 0x00000006ff057899 */ /* 0x000fc40008011405 */
[----:B------:R-:W-:Y:S02]  /*2d40*/  ULOP3.LUT UR11, UR11, 0x3fff, URZ, 0xc0, !UPT ;  /* 0x00003fff0b0b7892 */ /* 0x000fe4000f8ec0ff */
[----:B------:R-:W-:Y:S02]  /*2d50*/  UISETP.LT.AND UP0, UPT, UR5, 0x1, UPT ;  /* 0x000000010500788c */ /* 0x000fe4000bf01270 */
[----:B------:R-:W-:Y:S02]  /*2d60*/  ULOP3.LUT UR12, UR12, 0x3fff, URZ, 0xc0, !UPT ;  /* 0x00003fff0c0c7892 */ /* 0x000fe4000f8ec0ff */
[----:B------:R-:W-:Y:S02]  /*2d70*/  USEL UR10, UR5, 0x1, !UP0 ;  /* 0x00000001050a7887 */ /* 0x000fe4000c000000 */
[----:B------:R-:W-:Y:S02]  /*2d80*/  ULOP3.LUT UR11, UR11, 0x10000, URZ, 0xfc, !UPT ;  /* 0x000100000b0b7892 */ /* 0x000fe4000f8efcff */
[----:B------:R-:W-:-:S02]  /*2d90*/  ULOP3.LUT UR12, UR12, 0x10000, URZ, 0xfc, !UPT ;  /* 0x000100000c0c7892 */ /* 0x000fc4000f8efcff */
[----:B------:R-:W-:Y:S02]  /*2da0*/  UIADD3 UR10, UPT, UPT, -UR10, URZ, URZ ;  /* 0x000000ff0a0a7290 */ /* 0x000fe4000fffe1ff */
[----:B--2---:R-:W-:Y:S01]  /*2db0*/  UISETP.GE.AND UP3, UPT, UR4, 0x1, UPT ;  /* 0x000000010400788c */ /* 0x004fe2000bf66270 */
[----:B-1----:R-:W-:-:S15]  /*2dc0*/  R2UR UR19, R0 ;  /* 0x00000000001372ca */ /* 0x002fde00000e0000 */
.L_x_58:
[----:B------:R-:W-:Y:S02]  /*2dd0*/  LEA R0, R10, UR6, 0x3 ;  /* 0x000000060a007c11 */ /* 0x000fe4000f8e18ff */
[----:B------:R-:W-:Y:S02]  /*2de0*/  SHF.L.U32 R5, R9, 0x1f, RZ ;  /* 0x0000001f09057819 */ /* 0x000fe400000006ff */
[----:B------:R-:W-:Y:S01]  /*2df0*/  PLOP3.LUT P0, PT, PT, PT, UP3, 0x80, 0x8 ;  /* 0x000000000008781c */ /* 0x000fe20003f0f038 */
[----:B------:R-:W-:Y:S01]  /*2e00*/  VIADD R3, R0, 0x60 ;  /* 0x0000006000037836 */ /* 0x000fe20000000000 */
[----:B-1----:R-:W1:Y:S02]  /*2e10*/  SYNCS.PHASECHK.TRANS64.TRYWAIT P1, [R0+URZ+0x50], R5 ;  /* 0x00005005000075a7 */ /* 0x002e6400080211ff */
[----:B-1--4-:R-:W-:Y:S09]  /*2e20*/  @!P1 BRA `(.L_x_52) ;  /* 0x0000003c00409947 */ /* 0x012ff20003800000 */
.L_x_107:
[----:B------:R-:W-:Y:S01]  /*2e30*/  LEA R4, R10, UR6, 0x4 ;  /* 0x000000060a047c11 */ /* 0x000fe2000f8e20ff */
[----:B------:R-:W-:Y:S01]  /*2e40*/  @UP3 ULEA UR4, UR17, UR6, 0x3 ;  /* 0x0000000611043291 */ /* 0x000fe2000f8e18ff */
[----:B------:R-:W-:Y:S01]  /*2e50*/  PLOP3.LUT P2, PT, PT, PT, PT, 0x80, 0x8 ;  /* 0x000000000008781c */ /* 0x000fe20003f4f070 */
[----:B------:R-:W-:Y:S01]  /*2e60*/  ULEA UR8, UR18, UR6, 0x3 ;  /* 0x0000000612087291 */ /* 0x000fe2000f8e18ff */
[----:B------:R-:W-:Y:S01]  /*2e70*/  PRMT R3, RZ, 0x654, R3 ;  /* 0x00000654ff037816 */ /* 0x000fe20000000003 */
[----:B------:R-:W-:Y:S01]  /*2e80*/  ULEA UR9, UR18, UR19, 0x6 ;  /* 0x0000001312097291 */ /* 0x000fe2000f8e30ff */
[----:B-1----:R-:W1:Y:S01]  /*2e90*/  LDS.128 R4, [R4+0xe0] ;  /* 0x0000e00004047984 */ /* 0x002e620000000c00 */
[----:B------:R-:W-:Y:S02]  /*2ea0*/  @P0 SHF.L.U32 R2, R8, 0x1f, RZ ;  /* 0x0000001f08020819 */ /* 0x000fe400000006ff */
[----:B------:R-:W-:Y:S01]  /*2eb0*/  SHF.L.U32 R0, R11, 0x1f, RZ ;  /* 0x0000001f0b007819 */ /* 0x000fe200000006ff */
[----:B------:R-:W-:Y:S01]  /*2ec0*/  @!PT LDS RZ, [RZ] ;  /* 0x00000000fffff984 */ /* 0x000fe20000000800 */
[----:B------:R-:W-:Y:S01]  /*2ed0*/  @!PT LDS RZ, [RZ] ;  /* 0x00000000fffff984 */ /* 0x000fe20000000800 */
[----:B------:R-:W-:Y:S01]  /*2ee0*/  @!PT LDS RZ, [RZ] ;  /* 0x00000000fffff984 */ /* 0x000fe20000000800 */
[----:B------:R-:W-:Y:S01]  /*2ef0*/  @!PT LDS RZ, [RZ] ;  /* 0x00000000fffff984 */ /* 0x000fe20000000800 */
[----:B------:R2:W-:Y:S06]  /*2f00*/  MEMBAR.ALL.CTA ;  /* 0x0000000000007992 */ /* 0x0005ec0000008000 */
[----:B--2---:R-:W2:Y:S02]  /*2f10*/  FENCE.VIEW.ASYNC.S ;  /* 0x00000000000073c6 */ /* 0x004ea40000000000 */
[----:B--2---:R2:W-:Y:S01]  /*2f20*/  SYNCS.ARRIVE.TRANS64.RED.A1T0 RZ, [R3+URZ], RZ ;  /* 0x000000ff03ff79a7 */ /* 0x0045e200081004ff */
[----:B------:R2:W4:Y:S01]  /*2f30*/  @P0 SYNCS.PHASECHK.TRANS64.TRYWAIT P2, [UR4], R2 ;  /* 0x00000002ff0005a7 */ /* 0x0005220008041104 */
[----:B-1----:R-:W-:Y:S01]  /*2f40*/  LOP3.LUT P1, RZ, R6, 0x1, RZ, 0xc0, !PT ;  /* 0x0000000106ff7812 */ /* 0x002fe2000782c0ff */
[----:B------:R-:W1:Y:S02]  /*2f50*/  SYNCS.PHASECHK.TRANS64.TRYWAIT P0, [UR8+0x90], R0 ;  /* 0x00009000ff0075a7 */ /* 0x000e640008001108 */
[----:B-12-4-:R-:W-:Y:S10]  /*2f60*/  @!P0 BRA `(.L_x_53) ;  /* 0x0000003c00048947 */ /* 0x016ff40003800000 */
.L_x_109:
[----:B------:R-:W-:Y:S01]  /*2f70*/  IADD3 R10, PT, PT, R10, 0x1, RZ ;  /* 0x000000010a0a7810 */ /* 0x000fe20007ffe0ff */
[----:B------:R-:W-:Y:S06]  /*2f80*/  BRA.U !UP3, `(.L_x_54) ;  /* 0x000000010b987547 */ /* 0x000fec000b800000 */
[----:B------:R-:W-:Y:S01]  /*2f90*/  UPLOP3.LUT UP4, UPT, UPT, UPT, UPT, 0x40, 0x4 ;  /* 0x000000000004789c */ /* 0x000fe20003f8e870 */
[----:B------:R-:W-:Y:S01]  /*2fa0*/  UMOV UR16, UR10 ;  /* 0x0000000a00107c82 */ /* 0x000fe20008000000 */
[----:B------:R-:W-:Y:S01]  /*2fb0*/  UMOV UR15, UR5 ;  /* 0x00000005000f7c82 */ /* 0x000fe20008000000 */
[----:B------:R-:W-:-:S08]  /*2fc0*/  UMOV UR14, UR17 ;  /* 0x00000011000e7c82 */ /* 0x000fd00008000000 */
.L_x_57:
[----:B------:R-:W-:Y:S02]  /*2fd0*/  UIADD3 UR16, UPT, UPT, UR16, 0x1, URZ ;  /* 0x0000000110107890 */ /* 0x000fe4000fffe0ff */
[----:B--2---:R-:W-:Y:S02]  /*2fe0*/  ULEA UR7, UR14, UR6, 0x3 ;  /* 0x000000060e077291 */ /* 0x004fe4000f8e18ff */
[----:B------:R-:W-:Y:S01]  /*2ff0*/  UISETP.NE.AND UP0, UPT, UR16, URZ, UPT ;  /* 0x000000ff1000728c */ /* 0x000fe2000bf05270 */
[----:B----4-:R-:W-:Y:S10]  /*3000*/  @P2 BRA `(.L_x_55) ;  /* 0x00000000000c2947 */ /* 0x010ff40003800000 */
[----:B-1----:R-:W-:Y:S04]  /*3010*/  SHF.L.U32 R3, R8, 0x1f, RZ ;  /* 0x0000001f08037819 */ /* 0x002fe800000006ff */
[----:B------:R-:W1:Y:S02]  /*3020*/  SYNCS.PHASECHK.TRANS64.TRYWAIT P0, [UR7], R3 ;  /* 0x00000003ff0075a7 */ /* 0x000e640008001107 */
[----:B-1----:R-:W-:Y:S05]  /*3030*/  @!P0 BRA `(.L_x_56) ;  /* 0x0000003800e88947 */ /* 0x002fea0003800000 */
.L_x_55:
[----:B------:R-:W-:Y:S01]  /*3040*/  UISETP.NE.AND UP1, UPT, UR15, 0x1, UPT ;  /* 0x000000010f00788c */ /* 0x000fe2000bf25270 */
[----:B------:R-:W-:Y:S01]  /*3050*/  PLOP3.LUT P2, PT, PT, PT, PT, 0x80, 0x8 ;  /* 0x000000000008781c */ /* 0x000fe20003f4f070 */
[----:B------:R-:W-:Y:S02]  /*3060*/  UIADD3 UR17, UPT, UPT, UR14, 0x1, URZ ;  /* 0x000000010e117890 */ /* 0x000fe4000fffe0ff */
[----:B------:R-:W-:Y:S02]  /*3070*/  ULEA UR24, UR14, UR12, 0x8 ;  /* 0x0000000c0e187291 */ /* 0x000fe4000f8e40ff */
[----:B------:R-:W-:Y:S01]  /*3080*/  UISETP.NE.AND UP2, UPT, UR17, 0x3, UPT ;  /* 0x000000031100788c */ /* 0x000fe2000bf45270 */
[----:B------:R-:W-:Y:S01]  /*3090*/  PLOP3.LUT P0, PT, PT, PT, UP1, 0x80, 0x8 ;  /* 0x000000000008781c */ /* 0x000fe20003f0f018 */
[----:B------:R-:W-:Y:S02]  /*30a0*/  ULEA UR26, UR14, UR11, 0x9 ;  /* 0x0000000b0e1a7291 */ /* 0x000fe4000f8e48ff */
[----:B------:R-:W-:Y:S02]  /*30b0*/  USEL UR13, URZ, 0x1, UP2 ;  /* 0x00000001ff0d7887 */ /* 0x000fe40009000000 */
[----:B------:R-:W-:Y:S02]  /*30c0*/  USEL UR17, UR17, URZ, UP2 ;  /* 0x000000ff11117287 */ /* 0x000fe40009000000 */
[----:B------:R-:W-:Y:S02]  /*30d0*/  UIADD3 UR30, UPT, UPT, UR24, 0x2, URZ ;  /* 0x00000002181e7890 */ /* 0x000fe4000fffe0ff */
[----:B------:R-:W-:Y:S01]  /*30e0*/  @UP1 ULEA UR4, UR17, UR6, 0x3 ;  /* 0x0000000611041291 */ /* 0x000fe2000f8e18ff */
[----:B------:R-:W-:Y:S01]  /*30f0*/  LOP3.LUT R8, R8, UR13, RZ, 0x3c, !PT ;  /* 0x0000000d08087c12 */ /* 0x000fe2000f8e3cff */
[----:B------:R-:W-:Y:S02]  /*3100*/  UIADD3 UR28, UPT, UPT, UR26, 0x2, URZ ;  /* 0x000000021a1c7890 */ /* 0x000fe4000fffe0ff */
[----:B------:R-:W-:Y:S01]  /*3110*/  UIADD3 UR7, UPT, UPT, UR7, 0x18, URZ ;  /* 0x0000001807077890 */ /* 0x000fe2000fffe0ff */
[----:B-1----:R-:W-:Y:S01]  /*3120*/  @P0 SHF.L.U32 R0, R8, 0x1f, RZ ;  /* 0x0000001f08000819 */ /* 0x002fe200000006ff */
[----:B------:R-:W-:Y:S01]  /*3130*/  UMOV UR25, 0x80004020 ;  /* 0x8000402000197882 */ /* 0x000fe20000000000 */
[----:B------:R-:W-:Y:S01]  /*3140*/  UMOV UR27, 0x80004020 ;  /* 0x80004020001b7882 */ /* 0x000fe20000000000 */
[----:B------:R-:W-:Y:S01]  /*3150*/  UMOV UR31, 0x80004020 ;  /* 0x80004020001f7882 */ /* 0x000fe20000000000 */
[----:B------:R2:W4:Y:S01]  /*3160*/  @P0 SYNCS.PHASECHK.TRANS64.TRYWAIT P2, [UR4], R0 ;  /* 0x00000000ff0005a7 */ /* 0x0005220008041104 */
[----:B------:R-:W-:Y:S01]  /*3170*/  UIADD3 UR15, UPT, UPT, UR15, -0x1, URZ ;  /* 0xffffffff0f0f7890 */ /* 0x000fe2000fffe0ff */
[----:B------:R2:W-:Y:S01]  /*3180*/  UTCQMMA gdesc[UR26], gdesc[UR24], tmem[UR9], tmem[UR22], idesc[UR23], UP4 ;  /* 0x00ff16181a0075ea */ /* 0x0005e2000a000309 */
[----:B------:R-:W-:Y:S01]  /*3190*/  UPLOP3.LUT UP4, UPT, UPT, UPT, UPT, 0x80, 0x8 ;  /* 0x000000000008789c */ /* 0x000fe20003f8f070 */
[----:B------:R-:W-:Y:S01]  /*31a0*/  UMOV UR29, 0x80004020 ;  /* 0x80004020001d7882 */ /* 0x000fe20000000000 */
[----:B------:R-:W-:Y:S01]  /*31b0*/  UMOV UR14, UR17 ;  /* 0x00000011000e7c82 */ /* 0x000fe20008000000 */
[----:B------:R2:W-:Y:S01]  /*31c0*/  UTCQMMA gdesc[UR28], gdesc[UR30], tmem[UR9], tmem[UR20], idesc[UR21], UPT ;  /* 0x00ff141e1c0075ea */ /* 0x0005e2000b800309 */
[----:B------:R2:W-:Y:S01]  /*31d0*/  UTCBAR [UR7], URZ ;  /* 0x000000ff070073e9 */ /* 0x0005e200080000ff */
[----:B------:R-:W-:Y:S06]  /*31e0*/  BRA.U UP0, `(.L_x_57) ;  /* 0xfffffffd00787547 */ /* 0x000fec000b83ffff */
.L_x_54:
[----:B------:R-:W-:Y:S01]  /*31f0*/  UIADD3 UR18, UPT, UPT, UR18, 0x1, URZ ;  /* 0x0000000112127890 */ /* 0x000fe2000fffe0ff */
[C---:B------:R-:W-:Y:S01]  /*3200*/  ISETP.NE.AND P0, PT, R10.reuse, 0x2, PT ;  /* 0x000000020a00780c */ /* 0x040fe20003f05270 */
[----:B------:R-:W-:Y:S02]  /*3210*/  UIADD3 UR8, UPT, UPT, UR8, 0x70, URZ ;  /* 0x0000007008087890 */ /* 0x000fe4000fffe0ff */
[----:B------:R-:W-:Y:S01]  /*3220*/  UISETP.NE.AND UP0, UPT, UR18, 0x4, UPT ;  /* 0x000000041200788c */ /* 0x000fe2000bf05270 */
[----:B-12---:R-:W-:Y:S02]  /*3230*/  SEL R0, RZ, 0x1, P0 ;  /* 0x00000001ff007807 */ /* 0x006fe40000000000 */
[----:B------:R-:W-:Y:S01]  /*3240*/  SEL R10, R10, RZ, P0 ;  /* 0x000000ff0a0a7207 */ /* 0x000fe20000000000 */
[----:B------:R-:W-:Y:S01]  /*3250*/  USEL UR4, URZ, 0x1, UP0 ;  /* 0x00000001ff047887 */ /* 0x000fe20008000000 */
[----:B------:R-:W-:Y:S01]  /*3260*/  LOP3.LUT R9, R9, R0, RZ, 0x3c, !PT ;  /* 0x0000000009097212 */ /* 0x000fe200078e3cff */
[----:B------:R-:W-:Y:S01]  /*3270*/  USEL UR18, UR18, URZ, UP0 ;  /* 0x000000ff12127287 */ /* 0x000fe20008000000 */
[----:B------:R1:W-:Y:S03]  /*3280*/  UTCBAR [UR8], URZ ;  /* 0x000000ff080073e9 */ /* 0x0003e600080000ff */
[----:B------:R-:W-:Y:S01]  /*3290*/  LOP3.LUT R11, R11, UR4, RZ, 0x3c, !PT ;  /* 0x000000040b0b7c12 */ /* 0x000fe2000f8e3cff */
[----:B------:R-:W-:Y:S07]  /*32a0*/  @P1 BRA `(.L_x_58) ;  /* 0xfffffff800c81947 */ /* 0x000fee000383ffff */
[----:B------:R-:W2:Y:S01]  /*32b0*/  S2UR UR4, SR_CgaCtaId ;  /* 0x00000000000479c3 */ /* 0x000ea20000008800 */
[----:B------:R-:W-:Y:S01]  /*32c0*/  ELECT P0, URZ, PT ;  /* 0x0000000000ff782f */ /* 0x000fe20003800000 */
[----:B------:R-:W-:Y:S01]  /*32d0*/  IMAD.MOV.U32 R0, RZ, RZ, 0x1 ;  /* 0x00000001ff007424 */ /* 0x000fe200078e00ff */
[----:B------:R-:W-:Y:S01]  /*32e0*/  UIADD3 UR6, UPT, UPT, UR6, 0x90, URZ ;  /* 0x0000009006067890 */ /* 0x000fe2000fffe0ff */
[----:B------:R-:W-:Y:S01]  /*32f0*/  SHF.L.U32 R3, R11, 0x1f, RZ ;  /* 0x0000001f0b037819 */ /* 0x000fe200000006ff */
[----:B------:R-:W-:-:S03]  /*3300*/  UMOV UR5, 0x40 ;  /* 0x0000004000057882 */ /* 0x000fc60000000000 */
[----:B------:R-:W-:Y:S01]  /*3310*/  UVIRTCOUNT.DEALLOC.SMPOOL 0x80 ;  /* 0x000000800000784c */ /* 0x000fe20000000000 */
[----:B--2---:R-:W-:Y:S02]  /*3320*/  ULEA UR4, UR4, UR5, 0x18 ;  /* 0x0000000504047291 */ /* 0x004fe4000f8ec0ff */
[----:B------:R-:W-:-:S07]  /*3330*/  ULEA UR5, UR18, UR6, 0x3 ;  /* 0x0000000612057291 */ /* 0x000fce000f8e18ff */
[----:B------:R2:W-:Y:S02]  /*3340*/  @P0 STS.U8 [UR4+0x1c], R0 ;  /* 0x00001c00ff000988 */ /* 0x0005e40008000004 */
[----:B------:R-:W3:Y:S02]  /*3350*/  SYNCS.PHASECHK.TRANS64.TRYWAIT P0, [UR5], R3 ;  /* 0x00000003ff0075a7 */ /* 0x000ee40008001105 */
[----:B--23--:R-:W-:Y:S05]  /*3360*/  @!P0 BRA `(.L_x_59) ;  /* 0x0000003800348947 */ /* 0x00cfea0003800000 */
.L_x_112:
[----:B------:R-:W-:-:S04]  /*3370*/  UIADD3 UR7, UPT, UPT, UR18, 0x1, URZ ;  /* 0x0000000112077890 */ /* 0x000fc8000fffe0ff */
[----:B------:R-:W-:-:S04]  /*3380*/  UISETP.NE.AND UP0, UPT, UR7, 0x4, UPT ;  /* 0x000000040700788c */ /* 0x000fc8000bf05270 */
[----:B-1----:R-:W-:Y:S02]  /*3390*/  USEL UR8, URZ, 0x1, UP0 ;  /* 0x00000001ff087887 */ /* 0x002fe40008000000 */
[----:B------:R-:W-:-:S04]  /*33a0*/  USEL UR7, UR7, URZ, UP0 ;  /* 0x000000ff07077287 */ /* 0x000fc80008000000 */
[----:B------:R-:W-:Y:S01]  /*33b0*/  ULEA UR5, UR7, UR6, 0x3 ;  /* 0x0000000607057291 */ /* 0x000fe2000f8e18ff */
[----:B------:R-:W-:-:S04]  /*33c0*/  LOP3.LUT R2, R11, UR8, RZ, 0x3c, !PT ;  /* 0x000000080b027c12 */ /* 0x000fc8000f8e3cff */
[----:B--2---:R-:W-:-:S04]  /*33d0*/  SHF.L.U32 R3, R2, 0x1f, RZ ;  /* 0x0000001f02037819 */ /* 0x004fc800000006ff */
[----:B------:R-:W1:Y:S02]  /*33e0*/  SYNCS.PHASECHK.TRANS64.TRYWAIT P0, [UR5], R3 ;  /* 0x00000003ff0075a7 */ /* 0x000e640008001105 */
[----:B-1----:R-:W-:Y:S05]  /*33f0*/  @!P0 BRA `(.L_x_60) ;  /* 0x0000003800288947 */ /* 0x002fea0003800000 */
.L_x_114:
        /* <DEDUP_REMOVED lines=9> */
.L_x_116:
[----:B------:R-:W-:-:S04]  /*3490*/  UIADD3 UR7, UPT, UPT, UR7, 0x1, URZ ;  /* 0x0000000107077890 */ /* 0x000fc8000fffe0ff */
[----:B------:R-:W-:-:S04]  /*34a0*/  UISETP.NE.AND UP0, UPT, UR7, 0x4, UPT ;  /* 0x000000040700788c */ /* 0x000fc8000bf05270 */
[----:B------:R-:W-:Y:S02]  /*34b0*/  USEL UR5, URZ, 0x1, UP0 ;  /* 0x00000001ff057887 */ /* 0x000fe40008000000 */
[----:B------:R-:W-:-:S04]  /*34c0*/  USEL UR7, UR7, URZ, UP0 ;  /* 0x000000ff07077287 */ /* 0x000fc80008000000 */
[----:B------:R-:W-:Y:S01]  /*34d0*/  ULEA UR7, UR7, UR6, 0x3 ;  /* 0x0000000607077291 */ /* 0x000fe2000f8e18ff */
[----:B-1----:R-:W-:-:S04]  /*34e0*/  LOP3.LUT R3, R2, UR5, RZ, 0x3c, !PT ;  /* 0x0000000502037c12 */ /* 0x002fc8000f8e3cff */
[----:B------:R-:W-:-:S04]  /*34f0*/  SHF.L.U32 R3, R3, 0x1f, RZ ;  /* 0x0000001f03037819 */ /* 0x000fc800000006ff */
[----:B------:R-:W1:Y:S02]  /*3500*/  SYNCS.PHASECHK.TRANS64.TRYWAIT P0, [UR7], R3 ;  /* 0x00000003ff0075a7 */ /* 0x000e640008001107 */
[----:B-1----:R-:W-:Y:S05]  /*3510*/  @!P0 BRA `(.L_x_62) ;  /* 0x0000003800108947 */ /* 0x002fea0003800000 */
.L_x_118:
[----:B------:R-:W-:Y:S01]  /*3520*/  NOP ;  /* 0x0000000000007918 */ /* 0x000fe20000000000 */
[----:B-1----:R-:W1:Y:S01]  /*3530*/  LDS R0, [UR4+0x14] ;  /* 0x00001404ff007984 */ /* 0x002e620008000800 */
[----:B------:R-:W-:Y:S01]  /*3540*/  ULOP3.LUT UR6, UR19, 0xffff, URZ, 0xc0, !UPT ;  /* 0x0000ffff13067892 */ /* 0x000fe2000f8ec0ff */
[----:B------:R-:W-:Y:S01]  /*3550*/  UMOV UR8, 0xffff ;  /* 0x0000ffff00087882 */ /* 0x000fe20000000000 */
[----:B------:R-:W-:Y:S02]  /*3560*/  UMOV UR5, 0x1 ;  /* 0x0000000100057882 */ /* 0x000fe40000000000 */
[----:B------:R-:W-:-:S04]  /*3570*/  USHF.R.U32.HI UR6, URZ, 0x5, UR6 ;  /* 0x00000005ff067899 */ /* 0x000fc80008011606 */
[----:B------:R-:W-:Y:S02]  /*3580*/  USHF.L.U32 UR8, UR8, UR6, URZ ;  /* 0x0000000608087299 */ /* 0x000fe400080006ff */
[----:B------:R-:W-:-:S04]  /*3590*/  USHF.L.U32 UR5, UR5, UR6, URZ ;  /* 0x0000000605057299 */ /* 0x000fc800080006ff */
[----:B-1----:R-:W-:-:S04]  /*35a0*/  LOP3.LUT R0, R0, UR8, RZ, 0xc0, !PT ;  /* 0x0000000800007c12 */ /* 0x002fc8000f8ec0ff */
[----:B------:R-:W-:-:S13]  /*35b0*/  ISETP.NE.AND P0, PT, R0, UR8, PT ;  /* 0x0000000800007c0c */ /* 0x000fda000bf05270 */
[----:B------:R-:W-:Y:S05]  /*35c0*/  @P0 BRA `(.L_x_63) ;  /* 0x0000000000580947 */ /* 0x000fea0003800000 */
[----:B------:R-:W1:Y:S02]  /*35d0*/  LDS R0, [UR4+0x18] ;  /* 0x00001804ff007984 */ /* 0x000e640008000800 */
[----:B-1----:R-:W-:-:S04]  /*35e0*/  LOP3.LUT R0, R0, UR5, RZ, 0xc0, !PT ;  /* 0x0000000500007c12 */ /* 0x002fc8000f8ec0ff */
[----:B------:R-:W-:-:S13]  /*35f0*/  ISETP.NE.AND P0, PT, R0, UR5, PT ;  /* 0x0000000500007c0c */ /* 0x000fda000bf05270 */
[----:B------:R-:W-:Y:S05]  /*3600*/  @P0 BRA `(.L_x_64) ;  /* 0x00000000003c0947 */ /* 0x000fea0003800000 */
[----:B------:R-:W1:Y:S01]  /*3610*/  S2R R2, SR_LANEID ;  /* 0x0000000000027919 */ /* 0x000e620000000000 */
[----:B------:R-:W-:Y:S01]  /*3620*/  ULOP3.LUT UR8, URZ, UR8, URZ, 0x33, !UPT ;  /* 0x00000008ff087292 */ /* 0x000fe2000f8e33ff */
[----:B------:R-:W-:Y:S01]  /*3630*/  LOP3.LUT R4, RZ, UR5, RZ, 0x33, !PT ;  /* 0x00000005ff047c12 */ /* 0x000fe2000f8e33ff */
[----:B------:R-:W-:Y:S02]  /*3640*/  VOTEU.ANY UR7, UPT, PT ;  /* 0x0000000000077886 */ /* 0x000fe400038e0100 */
[----:B------:R-:W-:Y:S01]  /*3650*/  UFLO.U32 UR7, UR7 ;  /* 0x00000007000772bd */ /* 0x000fe200080e0000 */
[----:B------:R-:W2:Y:S01]  /*3660*/  REDUX UR5, R4 ;  /* 0x00000000040573c4 */ /* 0x000ea20000000000 */
[----:B------:R-:W-:-:S06]  /*3670*/  IMAD.U32 R0, RZ, RZ, UR8 ;  /* 0x00000008ff007e24 */ /* 0x000fcc000f8e00ff */
[----:B------:R3:W-:Y:S01]  /*3680*/  UTCATOMSWS.AND URZ, UR8 ;  /* 0x0000000800ff79e3 */ /* 0x0007e20008000000 */
[----:B------:R-:W4:Y:S01]  /*3690*/  REDUX UR6, R0 ;  /* 0x00000000000673c4 */ /* 0x000f220000000000 */
[----:B-1----:R-:W-:Y:S01]  /*36a0*/  ISETP.EQ.U32.AND P0, PT, R2, UR7, PT ;  /* 0x0000000702007c0c */ /* 0x002fe2000bf02070 */
[----:B--2---:R-:W-:Y:S01]  /*36b0*/  IMAD.U32 R2, RZ, RZ, UR5 ;  /* 0x00000005ff027e24 */ /* 0x004fe2000f8e00ff */
[----:B----4-:R-:W-:-:S11]  /*36c0*/  MOV R3, UR6 ;  /* 0x0000000600037c02 */ /* 0x010fd60008000f00 */
[----:B------:R3:W-:Y:S04]  /*36d0*/  @P0 ATOMS.AND RZ, [UR4+0x14], R3 ;  /* 0x00001403ffff098c */ /* 0x0007e8000a800004 */
[----:B------:R3:W-:Y:S01]  /*36e0*/  @P0 ATOMS.AND RZ, [UR4+0x18], R2 ;  /* 0x00001802ffff098c */ /* 0x0007e2000a800004 */
[----:B------:R-:W-:Y:S05]  /*36f0*/  BRA `(.L_x_65) ;  /* 0x0000000000147947 */ /* 0x000fea0003800000 */
.L_x_64:
[----:B------:R-:W-:Y:S02]  /*3700*/  MOV R2, 0x3720 ;  /* 0x0000372000027802 */ /* 0x000fe40000000f00 */
[----:B----45:R-:W-:Y:S05]  /*3710*/  CALL.REL.NOINC `($__internal_0_$__cuda_sm10x_tcgen05_guardrail_trap_col_being_dealloced_not_returned_by_alloc) ;  /* 0x00000038002c7944 */ /* 0x030fea0003c00000 */
[----:B------:R-:W-:Y:S05]  /*3720*/  BRA `(.L_x_65) ;  /* 0x0000000000087947 */ /* 0x000fea0003800000 */
.L_x_63:
[----:B------:R-:W-:Y:S02]  /*3730*/  MOV R2, 0x3750 ;  /* 0x0000375000027802 */ /* 0x000fe40000000f00 */
[----:B----45:R-:W-:Y:S05]  /*3740*/  CALL.REL.NOINC `($__internal_2_$__cuda_sm10x_tcgen05_guardrail_trap_unallocated_columns_being_dealloced) ;  /* 0x0000003800387944 */ /* 0x030fea0003c00000 */
.L_x_65:
[----:B------:R-:W-:Y:S01]  /*3750*/  NOP ;  /* 0x0000000000007918 */ /* 0x000fe20000000000 */
[----:B---3--:R-:W-:Y:S05]  /*3760*/  EXIT ;  /* 0x000000000000794d */ /* 0x008fea0003800000 */
.L_x_47:
[----:B------:R-:W-:-:S09]  /*3770*/  UISETP.NE.OR UP2, UPT, UR8, 0x3, !UP2 ;  /* 0x000000030800788c */ /* 0x000fd2000d745670 */
[----:B------:R-:W-:Y:S05]  /*3780*/  BRA.U UP2, `(.L_x_66) ;  /* 0x0000000902c87547 */ /* 0x000fea000b800000 */
[----:B------:R-:W1:Y:S01]  /*3790*/  LDCU.64 UR6, c[0x0][0x888] ;  /* 0x00011100ff0677ac */ /* 0x000e620008000a00 */
[----:B------:R-:W2:Y:S01]  /*37a0*/  LDC R0, c[0x0][0xb30] ;  /* 0x0002cc00ff007b82 */ /* 0x000ea20000000800 */
[----:B------:R-:W-:Y:S01]  /*37b0*/  IMAD.MOV.U32 R30, RZ, RZ, 0x1 ;  /* 0x00000001ff1e7424 */ /* 0x000fe200078e00ff */
[----:B------:R-:W-:Y:S01]  /*37c0*/  CS2R R28, SRZ ;  /* 0x00000000001c7805 */ /* 0x000fe2000001ff00 */
[----:B------:R-:W4:Y:S01]  /*37d0*/  LDCU.64 UR4, c[0x0][0x890] ;  /* 0x00011200ff0477ac */ /* 0x000f220008000a00 */
[----:B------:R-:W-:Y:S01]  /*37e0*/  IMAD.MOV.U32 R25, RZ, RZ, 0x2000 ;  /* 0x00002000ff197424 */ /* 0x000fe200078e00ff */
[----:B------:R-:W-:-:S03]  /*37f0*/  UMOV UR8, 0x400 ;  /* 0x0000040000087882 */ /* 0x000fc60000000000 */
[----:B------:R-:W3:Y:S01]  /*3800*/  LDC R19, c[0x0][0x370] ;  /* 0x0000dc00ff137b82 */ /* 0x000ee20000000800 */
[----:B------:R-:W-:-:S07]  /*3810*/  UPLOP3.LUT UP1, UPT, UPT, UPT, UPT, 0x40, 0x4 ;  /* 0x000000000004789c */ /* 0x000fce0003f2e870 */
[----:B------:R-:W3:Y:S01]  /*3820*/  LDC R2, c[0x0][0xb0c] ;  /* 0x0002c300ff027b82 */ /* 0x000ee20000000800 */
[----:B-1----:R-:W-:Y:S02]  /*3830*/  UISETP.NE.U32.AND UP2, UPT, UR6, URZ, UPT ;  /* 0x000000ff0600728c */ /* 0x002fe4000bf45070 */
[----:B------:R-:W-:Y:S02]  /*3840*/  ULEA UR6, UR37, UR8, 0x18 ;  /* 0x0000000825067291 */ /* 0x000fe4000f8ec0ff */
[----:B------:R-:W-:Y:S02]  /*3850*/  UISETP.NE.AND.EX UP2, UPT, UR7, URZ, UPT, UP2 ;  /* 0x000000ff0700728c */ /* 0x000fe4000bf45320 */
[----:B------:R-:W-:Y:S01]  /*3860*/  UIADD3 UR7, UPT, UPT, UR6, 0x30, URZ ;  /* 0x0000003006077890 */ /* 0x000fe2000fffe0ff */
[----:B------:R-:W1:Y:S01]  /*3870*/  LDC R18, c[0x0][0xb20] ;  /* 0x0002c800ff127b82 */ /* 0x000e620000000800 */
[----:B----4-:R-:W-:Y:S01]  /*3880*/  UISETP.NE.U32.AND UP3, UPT, UR4, URZ, UPT ;  /* 0x000000ff0400728c */ /* 0x010fe2000bf65070 */
[----:B--2---:R-:W-:Y:S01]  /*3890*/  ISETP.NE.AND P1, PT, R0, 0x1, PT ;  /* 0x000000010000780c */ /* 0x004fe20003f25270 */
[----:B------:R-:W-:-:S02]  /*38a0*/  UPRMT UR37, UR37, 0x654, UR7 ;  /* 0x0000065425257896 */ /* 0x000fc40008000007 */
[----:B------:R-:W-:-:S03]  /*38b0*/  UISETP.NE.AND.EX UP3, UPT, UR5, URZ, UPT, UP3 ;  /* 0x000000ff0500728c */ /* 0x000fc6000bf65330 */
[----:B------:R-:W2:Y:S08]  /*38c0*/  LDC.64 R32, c[0x0][0x348] ;  /* 0x0000d200ff207b82 */ /* 0x000eb00000000a00 */
[----:B------:R-:W4:Y:S08]  /*38d0*/  LDC.64 R16, c[0x0][0xb10] ;  /* 0x0002c400ff107b82 */ /* 0x000f300000000a00 */
[----:B------:R-:W1:Y:S08]  /*38e0*/  LDC.64 R6, c[0x0][0xb18] ;  /* 0x0002c600ff067b82 */ /* 0x000e700000000a00 */
[----:B------:R-:W1:Y:S08]  /*38f0*/  LDC.64 R4, c[0x0][0xb28] ;  /* 0x0002ca00ff047b82 */ /* 0x000e700000000a00 */
[----:B---3--:R-:W1:Y:S02]  /*3900*/  LDC R24, c[0x0][0x374] ;  /* 0x0000dd00ff187b82 */ /* 0x008e640000000800 */
.L_x_74:
[C---:B------:R-:W-:Y:S02]  /*3910*/  LEA R0, R29.reuse, UR6, 0x3 ;  /* 0x000000061d007c11 */ /* 0x040fe4000f8e18ff */
[----:B------:R-:W-:Y:S02]  /*3920*/  SHF.L.U32 R3, R28, 0x1f, RZ ;  /* 0x0000001f1c037819 */ /* 0x000fe400000006ff */
[----:B------:R-:W-:Y:S02]  /*3930*/  LEA R20, R29, UR6, 0x4 ;  /* 0x000000061d147c11 */ /* 0x000fe4000f8e20ff */
[----:B---3--:R-:W3:Y:S02]  /*3940*/  SYNCS.PHASECHK.TRANS64.TRYWAIT P0, [R0+URZ+0x50], R3 ;  /* 0x00005003000075a7 */ /* 0x008ee400080011ff */
[----:B---3--:R-:W-:Y:S05]  /*3950*/  @!P0 BRA `(.L_x_67) ;  /* 0x0000003400188947 */ /* 0x008fea0003800000 */
.L_x_119:
[----:B------:R-:W-:Y:S01]  /*3960*/  ISETP.GE.AND P0, PT, R72, 0x1, PT ;  /* 0x000000014800780c */ /* 0x000fe20003f06270 */
[----:B------:R-:W1:Y:S01]  /*3970*/  LDS.128 R20, [R20+0xe0] ;  /* 0x0000e00014147984 */ /* 0x000e620000000c00 */
[----:B------:R-:W-:Y:S01]  /*3980*/  ISETP.NE.U32.AND P4, PT, RZ, UR4, PT ;  /* 0x00000004ff007c0c */ /* 0x000fe2000bf85070 */
[----:B---3--:R-:W-:Y:S01]  /*3990*/  VIADD R0, R0, 0x60 ;  /* 0x0000006000007836 */ /* 0x008fe20000000000 */
[----:B------:R-:W-:Y:S02]  /*39a0*/  SHF.L.U32 R26, R30, 0x1f, RZ ;  /* 0x0000001f1e1a7819 */ /* 0x000fe400000006ff */
[----:B------:R-:W-:Y:S02]  /*39b0*/  ISETP.NE.AND.EX P4, PT, RZ, UR5, PT, P4 ;  /* 0x00000005ff007c0c */ /* 0x000fe4000bf85340 */
[----:B------:R-:W-:Y:S01]  /*39c0*/  PRMT R0, RZ, 0x654, R0 ;  /* 0x00000654ff007816 */ /* 0x000fe20000000000 */
[----:B------:R-:W-:Y:S01]  /*39d0*/  @!PT LDS RZ, [RZ] ;  /* 0x00000000fffff984 */ /* 0x000fe20000000800 */
[----:B------:R-:W-:Y:S01]  /*39e0*/  @!PT LDS RZ, [RZ] ;  /* 0x00000000fffff984 */ /* 0x000fe20000000800 */
[----:B------:R-:W-:Y:S01]  /*39f0*/  @!PT LDS RZ, [RZ] ;  /* 0x00000000fffff984 */ /* 0x000fe20000000800 */
[----:B------:R-:W-:Y:S01]  /*3a00*/  @!PT LDS RZ, [RZ] ;  /* 0x00000000fffff984 */ /* 0x000fe20000000800 */
[----:B------:R3:W-:Y:S06]  /*3a10*/  MEMBAR.ALL.CTA ;  /* 0x0000000000007992 */ /* 0x0007ec0000008000 */
[----:B---3--:R-:W3:Y:S02]  /*3a20*/  FENCE.VIEW.ASYNC.S ;  /* 0x00000000000073c6 */ /* 0x008ee40000000000 */
[----:B---3--:R3:W-:Y:S01]  /*3a30*/  SYNCS.ARRIVE.TRANS64.RED.A1T0 RZ, [R0+URZ], RZ ;  /* 0x000000ff00ff79a7 */ /* 0x0087e200081004ff */
[----:B-1----:R-:W-:Y:S11]  /*3a40*/  LOP3.LUT P3, RZ, R22, 0x1, RZ, 0xc0, !PT ;  /* 0x0000000116ff7812 */ /* 0x002ff6000786c0ff */
[----:B------:R-:W-:Y:S02]  /*3a50*/  @!UPT UIADD3 URZ, UPT, UPT, URZ, URZ, URZ ;  /* 0x000000fffffff290 */ /* 0x000fe4000fffe0ff */
[----:B------:R-:W-:Y:S02]  /*3a60*/  @P3 MOV R13, R20 ;  /* 0x00000014000d3202 */ /* 0x000fe40000000f00 */
[----:B------:R-:W-:Y:S01]  /*3a70*/  @P3 LOP3.LUT R8, R21, 0xffff, RZ, 0xc0, !PT ;  /* 0x0000ffff15083812 */ /* 0x000fe200078ec0ff */
[----:B---3--:R-:W-:Y:S06]  /*3a80*/  @!P0 BRA `(.L_x_68) ;  /* 0x0000000000a48947 */ /* 0x008fec0003800000 */
[----:B------:R-:W-:Y:S01]  /*3a90*/  IMAD.HI.U32 R31, R24, R7, RZ ;  /* 0x00000007181f7227 */ /* 0x000fe200078e00ff */
[----:B------:R-:W-:Y:S02]  /*3aa0*/  ISETP.NE.AND P0, PT, R6, 0x1, PT ;  /* 0x000000010600780c */ /* 0x000fe40003f05270 */
[----:B------:R-:W-:Y:S01]  /*3ab0*/  ISETP.NE.AND P2, PT, R72, 0x1, PT ;  /* 0x000000014800780c */ /* 0x000fe20003f45270 */
[----:B----4-:R-:W-:Y:S01]  /*3ac0*/  IMAD.HI.U32 R34, R19, R16, RZ ;  /* 0x0000001013227227 */ /* 0x010fe200078e00ff */
[----:B------:R-:W-:Y:S02]  /*3ad0*/  SHF.R.U32.HI R31, RZ, R18, R31 ;  /* 0x00000012ff1f7219 */ /* 0x000fe4000001161f */
[----:B------:R-:W-:Y:S01]  /*3ae0*/  ISETP.NE.AND P5, PT, R2, 0x1, PT ;  /* 0x000000010200780c */ /* 0x000fe20003fa5270 */
[----:B------:R-:W-:Y:S01]  /*3af0*/  IMAD.HI.U32 R36, R13, R16, RZ ;  /* 0x000000100d247227 */ /* 0x000fe200078e00ff */
[----:B------:R-:W-:Y:S02]  /*3b00*/  SHF.R.U32.HI R34, RZ, R17, R34 ;  /* 0x00000011ff227219 */ /* 0x000fe40000011622 */
[----:B------:R-:W-:Y:S01]  /*3b10*/  SEL R3, R24, R31, !P0 ;  /* 0x0000001f18037207 */ /* 0x000fe20004000000 */
[C---:B------:R-:W-:Y:S01]  /*3b20*/  IMAD.HI.U32 R31, R8.reuse, R7, RZ ;  /* 0x00000007081f7227 */ /* 0x040fe200078e00ff */
[----:B------:R-:W-:Y:S02]  /*3b30*/  SEL R11, R19, R34, !P5 ;  /* 0x00000022130b7207 */ /* 0x000fe40006800000 */
[----:B------:R-:W-:Y:S01]  /*3b40*/  SHF.R.U32.HI R36, RZ, R17, R36 ;  /* 0x00000011ff247219 */ /* 0x000fe20000011624 */
[----:B------:R-:W-:Y:S01]  /*3b50*/  IMAD.HI.U32 R38, R3, R4, RZ ;  /* 0x0000000403267227 */ /* 0x000fe200078e00ff */
[----:B------:R-:W-:Y:S03]  /*3b60*/  SHF.R.U32.HI R31, RZ, R18, R31 ;  /* 0x00000012ff1f7219 */ /* 0x000fe6000001161f */
[----:B------:R-:W-:Y:S01]  /*3b70*/  IMAD.HI.U32 R34, R11, R4, RZ ;  /* 0x000000040b227227 */ /* 0x000fe200078e00ff */
[----:B------:R-:W-:Y:S02]  /*3b80*/  @P2 SHF.R.U32.HI R3, RZ, R5, R38 ;  /* 0x00000005ff032219 */ /* 0x000fe40000011626 */
[----:B------:R-:W-:Y:S02]  /*3b90*/  SEL R9, R8, R31, !P0 ;  /* 0x0000001f08097207 */ /* 0x000fe40004000000 */
[----:B------:R-:W-:Y:S01]  /*3ba0*/  @P2 SHF.R.U32.HI R11, RZ, R5, R34 ;  /* 0x00000005ff0b2219 */ /* 0x000fe20000011622 */
[C---:B------:R-:W-:Y:S01]  /*3bb0*/  IMAD R10, R72.reuse, R3, RZ ;  /* 0x00000003480a7224 */ /* 0x040fe200078e02ff */
[----:B------:R-:W-:Y:S01]  /*3bc0*/  SEL R3, R13, R36, !P5 ;  /* 0x000000240d037207 */ /* 0x000fe20006800000 */
[C---:B------:R-:W-:Y:S03]  /*3bd0*/  IMAD.HI.U32 R14, R9.reuse, R4, RZ ;  /* 0x00000004090e7227 */ /* 0x040fe600078e00ff */
[----:B------:R-:W-:Y:S01]  /*3be0*/  ISETP.GE.AND P0, PT, R9, R10, PT ;  /* 0x0000000a0900720c */ /* 0x000fe20003f06270 */
[C---:B------:R-:W-:Y:S01]  /*3bf0*/  IMAD R12, R72.reuse, R11, RZ ;  /* 0x0000000b480c7224 */ /* 0x040fe200078e02ff */
[-C--:B------:R-:W-:Y:S04]  /*3c00*/  SHF.R.U32.HI R14, RZ, R5.reuse, R14 ;  /* 0x00000005ff0e7219 */ /* 0x080fe8000001160e */
[----:B------:R-:W-:Y:S02]  /*3c10*/  ISETP.GE.OR P0, PT, R3, R12, P0 ;  /* 0x0000000c0300720c */ /* 0x000fe40000706670 */
[----:B------:R-:W-:Y:S05]  /*3c20*/  SEL R15, R9, R14, !P2 ;  /* 0x0000000e090f7207 */ /* 0x000fea0005000000 */
[----:B------:R-:W-:Y:S04]  /*3c30*/  IMAD.MOV R14, RZ, RZ, -R15 ;  /* 0x000000ffff0e7224 */ /* 0x000fe800078e0a0f */
[----:B------:R-:W-:Y:S02]  /*3c40*/  IMAD R14, R72, R14, R9 ;  /* 0x0000000e480e7224 */ /* 0x000fe400078e0209 */
[C---:B------:R-:W-:Y:S05]  /*3c50*/  @!P0 IMAD.HI.U32 R10, R3.reuse, R4, RZ ;  /* 0x00000004030a8227 */ /* 0x040fea00078e00ff */
[----:B------:R-:W-:Y:S04]  /*3c60*/  @!P0 SHF.R.U32.HI R10, RZ, R5, R10 ;  /* 0x00000005ff0a8219 */ /* 0x000fe8000001160a */
[----:B------:R-:W-:Y:S01]  /*3c70*/  @!P0 SEL R0, R3, R10, !P2 ;  /* 0x0000000a03008207 */ /* 0x000fe20005000000 */
[----:B------:R-:W-:Y:S03]  /*3c80*/  IMAD.MOV R10, RZ, RZ, -R3 ;  /* 0x000000ffff0a7224 */ /* 0x000fe600078e0a03 */
[----:B------:R-:W-:Y:S01]  /*3c90*/  @!P0 IADD3 R15, PT, PT, R15, -R0, RZ ;  /* 0x800000000f0f8210 */ /* 0x000fe20007ffe0ff */
[----:B------:R-:W-:Y:S01]  /*3ca0*/  @!P0 IMAD R0, R11, R14, R0 ;  /* 0x0000000e0b008224 */ /* 0x000fe200078e0200 */
[----:B------:R-:W-:Y:S01]  /*3cb0*/  IADD3 R11, PT, PT, -R9, RZ, RZ ;  /* 0x000000ff090b7210 */ /* 0x000fe20007ffe1ff */
[----:B------:R-:W-:Y:S02]  /*3cc0*/  IMAD R13, R2, R10, R13 ;  /* 0x0000000a020d7224 */ /* 0x000fe400078e020d */
[----:B------:R-:W-:Y:S02]  /*3cd0*/  @!P0 IMAD R9, R15, R72, R3 ;  /* 0x000000480f098224 */ /* 0x000fe400078e0203 */
[----:B------:R-:W-:Y:S02]  /*3ce0*/  @!P0 IMAD.MOV.U32 R3, RZ, RZ, R0 ;  /* 0x000000ffff038224 */ /* 0x000fe400078e0000 */
[----:B------:R-:W-:Y:S02]  /*3cf0*/  IMAD R8, R6, R11, R8 ;  /* 0x0000000b06087224 */ /* 0x000fe400078e0208 */
[----:B------:R-:W-:Y:S02]  /*3d00*/  IMAD R13, R3, R2, R13 ;  /* 0x00000002030d7224 */ /* 0x000fe400078e020d */
[----:B------:R-:W-:Y:S02]  /*3d10*/  IMAD R8, R9, R6, R8 ;  /* 0x0000000609087224 */ /* 0x000fe400078e0208 */
.L_x_68:
[----:B------:R-:W-:Y:S05]  /*3d20*/  BRA.U UP1, `(.L_x_69) ;  /* 0x0000000101107547 */ /* 0x000fea000b800000 */
[----:B------:R-:W-:Y:S04]  /*3d30*/  MOV R0, UR13 ;  /* 0x0000000d00007c02 */ /* 0x000fe80008000f00 */
[----:B------:R-:W-:Y:S04]  /*3d40*/  SHF.L.U32 R3, R0, 0x1f, RZ ;  /* 0x0000001f00037819 */ /* 0x000fe800000006ff */
[----:B------:R-:W1:Y:S02]  /*3d50*/  SYNCS.PHASECHK.TRANS64.TRYWAIT P0, [UR6+0x48], R3 ;  /* 0x00004803ff0075a7 */ /* 0x000e640008001106 */
[----:B-1----:R-:W-:Y:S05]  /*3d60*/  @!P0 BRA `(.L_x_70) ;  /* 0x0000003000288947 */ /* 0x002fea0003800000 */
.L_x_69:
[----:B------:R-:W-:Y:S05]  /*3d70*/  BRA.U !UP3, `(.L_x_71) ;  /* 0x000000010b347547 */ /* 0x000fea000b800000 */
[----:B------:R-:W-:Y:S01]  /*3d80*/  UPLOP3.LUT UP0, UPT, UPT, UPT, UP2, 0x80, 0x8 ;  /* 0x000000000008789c */ /* 0x000fe20003f0f020 */
[----:B-1----:R-:W-:Y:S02]  /*3d90*/  HFMA2 R0, -RZ, RZ, 0, 5.9604644775390625e-08 ;  /* 0x00000001ff007431 */ /* 0x002fe400000001ff */
[----:B------:R-:W-:Y:S03]  /*3da0*/  IMAD.MOV.U32 R164, RZ, RZ, 0x1 ;  /* 0x00000001ffa47424 */ /* 0x000fe600078e00ff */
[----:B------:R-:W-:Y:S05]  /*3db0*/  PLOP3.LUT P0, PT, PT, PT, UP0, 0x80, 0x8 ;  /* 0x000000000008781c */ /* 0x000fea0003f0f008 */
[----:B------:R-:W1:Y:S01]  /*3dc0*/  @UP0 LDCU.64 UR8, c[0x0][0x888] ;  /* 0x00011100ff0807ac */ /* 0x000e620008000a00 */
[----:B------:R-:W-:Y:S07]  /*3dd0*/  @UP0 UIMAD UR7, UR36, UR4, URZ ;  /* 0x00000004240702a4 */ /* 0x000fee000f8e02ff */
[----:B------:R-:W-:Y:S01]  /*3de0*/  @!P0 PRMT R164, R0, 0x7610, R164 ;  /* 0x0000761000a48816 */ /* 0x000fe200000000a4 */
[----:B-1----:R-:W-:Y:S03]  /*3df0*/  @UP0 UIMAD.WIDE UR8, UR7, 0x4, UR8 ;  /* 0x00000004070808a5 */ /* 0x002fe6000f8e0208 */
[----:B------:R-:W1:Y:S03]  /*3e00*/  @!UP0 LDCU UR7, c[0x0][0x880] ;  /* 0x00011000ff0787ac */ /* 0x000e660008000800 */
[----:B------:R-:W-:Y:S01]  /*3e10*/  IMAD.U32 R10, RZ, RZ, UR8 ;  /* 0x00000008ff0a7e24 */ /* 0x000fe2000f8e00ff */
[----:B------:R-:W-:Y:S05]  /*3e20*/  MOV R11, UR9 ;  /* 0x00000009000b7c02 */ /* 0x000fea0008000f00 */
[----:B-----5:R3:W5:Y:S02]  /*3e30*/  @P0 LDG.E R81, desc[UR40][R10.64] ;  /* 0x000000280a510981 */ /* 0x020764000c1e1900 */
[----:B-1-3--:R-:W-:Y:S07]  /*3e40*/  @!P0 IMAD.U32 R81, RZ, RZ, UR7 ;  /* 0x00000007ff518e24 */ /* 0x00afee000f8e00ff */
.L_x_71:
[----:B-----5:R-:W-:Y:S01]  /*3e50*/  @!P4 FSETP.EQ.AND P5, PT, R81, RZ, PT ;  /* 0x000000ff5100c20b */ /* 0x020fe20003fa2000 */
[----:B------:R-:W-:Y:S01]  /*3e60*/  @!UPT UIADD3 URZ, UPT, UPT, URZ, URZ, URZ ;  /* 0x000000fffffff290 */ /* 0x000fe2000fffe0ff */
[----:B------:R-:W-:Y:S11]  /*3e70*/  @!P4 BRA `(.L_x_72) ;  /* 0x000000000014c947 */ /* 0x000ff60003800000 */
[----:B------:R-:W-:Y:S02]  /*3e80*/  LOP3.LUT P0, RZ, R164, 0xff, RZ, 0xc0, !PT ;  /* 0x000000ffa4ff7812 */ /* 0x000fe4000780c0ff */
[----:B------:R-:W-:Y:S04]  /*3e90*/  PLOP3.LUT P5, PT, PT, PT, UP0, 0x80, 0x8 ;  /* 0x000000000008781c */ /* 0x000fe80003faf008 */
[----:B------:R-:W-:Y:S07]  /*3ea0*/  PLOP3.LUT P5, PT, P5, PT, PT, 0x8, 0x80 ;  /* 0x000000000080781c */ /* 0x000fee0002fae170 */
[----:B------:R-:W-:Y:S11]  /*3eb0*/  @P0 FSETP.EQ.AND P5, PT, R81, RZ, PT ;  /* 0x000000ff5100020b */ /* 0x000ff60003fa2000 */
[----:B------:R-:W-:Y:S02]  /*3ec0*/  @!UPT UIADD3 URZ, UPT, UPT, URZ, URZ, URZ ;  /* 0x000000fffffff290 */ /* 0x000fe4000fffe0ff */
.L_x_72:
[----:B------:R-:W3:Y:S01]  /*3ed0*/  SYNCS.PHASECHK.TRANS64.TRYWAIT P4, [UR6+0x38], R26 ;  /* 0x0000381aff0075a7 */ /* 0x000ee20008081106 */
[----:B------:R-:W-:Y:S01]  /*3ee0*/  @P3 SHF.R.U32.HI R27, RZ, 0x10, R21 ;  /* 0x00000010ff1b3819 */ /* 0x000fe20000011615 */
[----:B------:R-:W-:Y:S01]  /*3ef0*/  VIADD R29, R29, 0x1 ;  /* 0x000000011d1d7836 */ /* 0x000fe20000000000 */
[----:B------:R-:W5:Y:S08]  /*3f00*/  LDC.64 R14, c[0x0][0xb10] ;  /* 0x0002c400ff0e7b82 */ /* 0x000f700000000a00 */
[----:B------:R-:W2:Y:S08]  /*3f10*/  LDC.64 R10, c[0x0][0xb18] ;  /* 0x0002c600ff0a7b82 */ /* 0x000eb00000000a00 */
[----:B-1----:R-:W1:Y:S08]  /*3f20*/  @!P1 LDC R0, c[0x0][0xb20] ;  /* 0x0002c800ff009b82 */ /* 0x002e700000000800 */
[----:B------:R-:W4:Y:S01]  /*3f30*/  @!P1 LDC R3, c[0x0][0xb0c] ;  /* 0x0002c300ff039b82 */ /* 0x000f220000000800 */
[----:B-----5:R-:W-:Y:S05]  /*3f40*/  @!P1 IMAD.HI.U32 R14, R13, R14, RZ ;  /* 0x0000000e0d0e9227 */ /* 0x020fea00078e00ff */
[----:B------:R-:W-:Y:S01]  /*3f50*/  @!P1 SHF.R.U32.HI R14, RZ, R15, R14 ;  /* 0x0000000fff0e9219 */ /* 0x000fe2000001160e */
[----:B--2---:R-:W-:Y:S01]  /*3f60*/  @!P1 IMAD.HI.U32 R11, R8, R11, RZ ;  /* 0x0000000b080b9227 */ /* 0x004fe200078e00ff */
[----:B------:R-:W-:Y:S04]  /*3f70*/  @!P1 ISETP.NE.AND P0, PT, R10, 0x1, PT ;  /* 0x000000010a00980c */ /* 0x000fe80003f05270 */
[----:B-1----:R-:W-:Y:S02]  /*3f80*/  @!P1 SHF.R.U32.HI R9, RZ, R0, R11 ;  /* 0x00000000ff099219 */ /* 0x002fe4000001160b */
[----:B----4-:R-:W-:Y:S02]  /*3f90*/  @!P1 ISETP.NE.AND P2, PT, R3, 0x1, PT ;  /* 0x000000010300980c */ /* 0x010fe40003f45270 */
[----:B------:R-:W-:Y:S02]  /*3fa0*/  @!P1 SEL R9, R8, R9, !P0 ;  /* 0x0000000908099207 */ /* 0x000fe40004000000 */
[----:B------:R-:W-:Y:S02]  /*3fb0*/  ELECT P0, URZ, PT ;  /* 0x0000000000ff782f */ /* 0x000fe40003800000 */
[----:B------:R-:W-:Y:S05]  /*3fc0*/  @!P1 SEL R14, R13, R14, !P2 ;  /* 0x0000000e0d0e9207 */ /* 0x000fea0005000000 */
[----:B------:R-:W-:Y:S02]  /*3fd0*/  @!P1 IMAD.IADD R0, R9, 0x1, -R14 ;  /* 0x0000000109009824 */ /* 0x000fe400078e0a0e */
[----:B------:R-:W-:Y:S02]  /*3fe0*/  @!P1 IMAD.IADD R9, R14, 0x1, -R9 ;  /* 0x000000010e099824 */ /* 0x000fe400078e0a09 */
[----:B------:R-:W-:Y:S02]  /*3ff0*/  @!P1 IMAD R13, R0, R3, R13 ;  /* 0x00000003000d9224 */ /* 0x000fe400078e020d */
[----:B------:R-:W-:Y:S01]  /*4000*/  @!P1 IMAD R8, R9, R10, R8 ;  /* 0x0000000a09089224 */ /* 0x000fe200078e0208 */
[----:B---3--:R-:W-:Y:S06]  /*4010*/  @!P4 BRA `(.L_x_73) ;  /* 0x0000002c0094c947 */ /* 0x008fec0003800000 */
.L_x_122:
[----:B------:R-:W-:Y:S01]  /*4020*/  PLOP3.LUT P5, PT, P5, P0, PT, 0xf2, 0x2f ;  /* 0x00000000002f781c */ /* 0x000fe20002fa1e72 */
[----:B------:R-:W-:Y:S01]  /*4030*/  UMOV UR14, 0x0 ;  /* 0x00000000000e7882 */ /* 0x000fe20000000000 */
[----:B------:R-:W-:Y:S01]  /*4040*/  LOP3.LUT R30, R30, 0x1, RZ, 0x3c, !PT ;  /* 0x000000011e1e7812 */ /* 0x000fe200078e3cff */
[----:B------:R-:W-:Y:S01]  /*4050*/  UMOV UR15, 0x10000000 ;  /* 0x10000000000f7882 */ /* 0x000fe20000000000 */
[----:B------:R-:W-:Y:S01]  /*4060*/  UMOV UR12, UR36 ;  /* 0x00000024000c7c82 */ /* 0x000fe20008000000 */
[----:B------:R-:W-:Y:S08]  /*4070*/  @P3 R2UR UR36, R27 ;  /* 0x000000001b2432ca */ /* 0x000ff000000e0000 */
[----:B-1----:R-:W-:Y:S01]  /*4080*/  @!P5 IADD3 R3, P0, PT, R32, 0x580, RZ ;  /* 0x000005802003d810 */ /* 0x002fe20007f1e0ff */
[----:B------:R-:W-:Y:S01]  /*4090*/  @!P5 IMAD.SHL.U32 R155, R155, 0x40, RZ ;  /* 0x000000409b9bd824 */ /* 0x000fe200078e00ff */
[----:B------:R-:W-:Y:S01]  /*40a0*/  VOTEU.ALL UP1, P5 ;  /* 0x0000000000ff7886 */ /* 0x000fe20002820000 */
[----:B------:R-:W-:Y:S01]  /*40b0*/  @!P5 IMAD.SHL.U32 R165, R165, 0x80, RZ ;  /* 0x00000080a5a5d824 */ /* 0x000fe200078e00ff */
[----:B------:R-:W-:Y:S01]  /*40c0*/  @!P5 R2UR UR8, R3 ;  /* 0x000000000308d2ca */ /* 0x000fe200000e0000 */
[----:B------:R-:W-:Y:S01]  /*40d0*/  @!P5 IMAD.X R0, RZ, RZ, R33, P0 ;  /* 0x000000ffff00d224 */ /* 0x000fe200000e0621 */
[----:B------:R-:W-:Y:S01]  /*40e0*/  @!P5 R2UR UR10, R155 ;  /* 0x000000009b0ad2ca */ /* 0x000fe200000e0000 */
[----:B------:R-:W-:Y:S01]  /*40f0*/  @!UP1 UIADD3 UR9, UPT, UPT, UR6, 0x30, URZ ;  /* 0x0000003006099890 */ /* 0x000fe2000fffe0ff */
[----:B------:R-:W-:Y:S01]  /*4100*/  @!P5 R2UR UR11, R165 ;  /* 0x00000000a50bd2ca */ /* 0x000fe200000e0000 */
[----:B------:R-:W-:Y:S01]  /*4110*/  IMAD.IADD R155, R8, 0x1, R143 ;  /* 0x00000001089b7824 */ /* 0x000fe200078e028f */
[----:B------:R-:W-:Y:S01]  /*4120*/  @!P5 R2UR UR7, R0 ;  /* 0x000000000007d2ca */ /* 0x000fe200000e0000 */
[----:B------:R-:W-:Y:S01]  /*4130*/  IMAD.IADD R165, R13, 0x1, R154 ;  /* 0x000000010da57824 */ /* 0x000fe200078e029a */
[C---:B------:R-:W-:Y:S04]  /*4140*/  ISETP.NE.AND P0, PT, R29.reuse, 0x2, PT ;  /* 0x000000021d00780c */ /* 0x040fe80003f05270 */
[----:B------:R-:W-:Y:S01]  /*4150*/  SEL R3, RZ, 0x1, P0 ;  /* 0x00000001ff037807 */ /* 0x000fe20000000000 */
[----:B------:R-:W-:Y:S01]  /*4160*/  IMAD.U32 R10, RZ, RZ, UR8 ;  /* 0x00000008ff0a7e24 */ /* 0x000fe2000f8e00ff */
[----:B------:R-:W-:Y:S01]  /*4170*/  @!UP1 UIADD3 UR8, UPT, UPT, UR6, 0x200, URZ ;  /* 0x0000020006089890 */ /* 0x000fe2000fffe0ff */
[----:B------:R-:W-:Y:S01]  /*4180*/  SEL R29, R29, RZ, P0 ;  /* 0x000000ff1d1d7207 */ /* 0x000fe20000000000 */
[----:B------:R-:W-:Y:S01]  /*4190*/  VOTEU.ALL UP1, P5 ;  /* 0x0000000000ff7886 */ /* 0x000fe20002820000 */
[----:B------:R-:W-:Y:S02]  /*41a0*/  LOP3.LUT R28, R28, R3, RZ, 0x3c, !PT ;  /* 0x000000031c1c7212 */ /* 0x000fe400078e3cff */
[----:B------:R-:W-:Y:S01]  /*41b0*/  IMAD.U32 R11, RZ, RZ, UR7 ;  /* 0x00000007ff0b7e24 */ /* 0x000fe2000f8e00ff */
[----:B------:R-:W-:Y:S04]  /*41c0*/  @!P5 R2UR UR16, R10 ;  /* 0x000000000a10d2ca */ /* 0x000fe800000e0000 */
[----:B------:R-:W-:Y:S11]  /*41d0*/  @!P5 R2UR UR17, R11 ;  /* 0x000000000b11d2ca */ /* 0x000ff600000e0000 */
[----:B------:R-:W-:Y:S02]  /*41e0*/  @!UPT UIADD3 URZ, UPT, UPT, URZ, URZ, URZ ;  /* 0x000000fffffff290 */ /* 0x000fe4000fffe0ff */
[----:B------:R3:W-:Y:S01]  /*41f0*/  @!UP1 UTMALDG.3D [UR8], [UR16], desc[UR14] ;  /* 0x00000e08100095b4 */ /* 0x0007e20008011000 */
[----:B------:R3:W-:Y:S01]  /*4200*/  @!P5 SYNCS.ARRIVE.TRANS64.RED.A0TR RZ, [UR6+0x30], R25 ;  /* 0x00003019ffffd9a7 */ /* 0x0007e20008300406 */
[----:B------:R-:W-:Y:S01]  /*4210*/  UPLOP3.LUT UP1, UPT, UPT, UPT, UPT, 0x80, 0x8 ;  /* 0x000000000008789c */ /* 0x000fe20003f2f070 */
[----:B------:R-:W-:Y:S01]  /*4220*/  SYNCS.ARRIVE.TRANS64.RED.A1T0 RZ, [UR37], RZ ;  /* 0x000000ffffff79a7 */ /* 0x000fe20008100425 */
[----:B------:R-:W-:Y:S09]  /*4230*/  @P3 BRA `(.L_x_74) ;  /* 0xfffffff400b43947 */ /* 0x000ff2000383ffff */
[----:B------:R-:W-:Y:S07]  /*4240*/  MOV R0, UR6 ;  /* 0x0000000600007c02 */ /* 0x000fee0008000f00 */
.L_x_75:
[----:B-1----:R-:W-:-:S04]  /*4250*/  SHF.L.U32 R3, R30, 0x1f, RZ ;  /* 0x0000001f1e037819 */ /* 0x002fc800000006ff */
[----:B------:R1:W2:Y:S03]  /*4260*/  SYNCS.PHASECHK.TRANS64.TRYWAIT P0, [R0+URZ+0x38], R3 ;  /* 0x00003803000075a7 */ /* 0x0002a600080011ff */
[----:B--2---:R-:W-:Y:S05]  /*4270*/  @!P0 NANOSLEEP.SYNCS 0x989680 ;  /* 0x009896800000895d */ /* 0x004fea0003900000 */
[----:B------:R-:W2:Y:S02]  /*4280*/  @!P0 SYNCS.PHASECHK.TRANS64 P0, [R0+URZ+0x38], R3 ;  /* 0x00003803000085a7 */ /* 0x000ea400080010ff */
[----:B--23--:R-:W-:Y:S05]  /*4290*/  @P0 EXIT ;  /* 0x000000000000094d */ /* 0x00cfea0003800000 */
[----:B------:R-:W-:Y:S05]  /*42a0*/  BRA `(.L_x_75) ;  /* 0xfffffffc00e87947 */ /* 0x000fea000383ffff */
.L_x_66:
[----:B------:R-:W-:-:S06]  /*42b0*/  UISETP.GE.AND UP1, UPT, UR8, 0x4, UPT ;  /* 0x000000040800788c */ /* 0x000fcc000bf26270 */
[----:B------:R-:W-:-:S13]  /*42c0*/  PLOP3.LUT P0, PT, PT, PT, UP1, 0x80, 0x8 ;  /* 0x000000000008781c */ /* 0x000fda0003f0f018 */
[----:B------:R-:W-:Y:S05]  /*42d0*/  @!P0 EXIT ;  /* 0x000000000000894d */ /* 0x000fea0003800000 */
[----:B------:R-:W-:Y:S01]  /*42e0*/  BAR.SYNC.DEFER_BLOCKING 0x6, 0xa0 ;  /* 0x0182800000007b1d */ /* 0x000fe20000010000 */
[C---:B------:R-:W-:Y:S02]  /*42f0*/  IMAD.SHL.U32 R3, R166.reuse, 0x40, RZ ;  /* 0x00000040a6037824 */ /* 0x040fe400078e00ff */
[----:B------:R-:W-:Y:S02]  /*4300*/  HFMA2 R76, -RZ, RZ, 0, 0 ;  /* 0x00000000ff4c7431 */ /* 0x000fe400000001ff */
[C---:B------:R-:W-:Y:S01]  /*4310*/  IMAD.SHL.U32 R168, R166.reuse, 0x8, RZ ;  /* 0x00000008a6a87824 */ /* 0x040fe200078e00ff */
[----:B------:R-:W-:Y:S01]  /*4320*/  CS2R R174, SRZ ;  /* 0x0000000000ae7805 */ /* 0x000fe2000001ff00 */
[----:B------:R-:W-:Y:S01]  /*4330*/  IMAD.U32 R79, R166, 0x10000, RZ ;  /* 0x00010000a64f7824 */ /* 0x000fe200078e00ff */
[----:B------:R-:W-:Y:S01]  /*4340*/  UMOV UR43, 0x400 ;  /* 0x00000400002b7882 */ /* 0x000fe20000000000 */
[----:B------:R-:W-:Y:S01]  /*4350*/  LOP3.LUT R5, R3, 0x180, RZ, 0xc0, !PT ;  /* 0x0000018003057812 */ /* 0x000fe200078ec0ff */
[----:B------:R-:W-:Y:S01]  /*4360*/  ULEA UR43, UR37, UR43, 0x18 ;  /* 0x0000002b252b7291 */ /* 0x000fe2000f8ec0ff */
[----:B------:R-:W1:Y:S01]  /*4370*/  LDC R167, c[0x0][0x370] ;  /* 0x0000dc00ffa77b82 */ /* 0x000e620000000800 */
[----:B------:R-:W-:Y:S01]  /*4380*/  LOP3.LUT R79, R79, 0x600000, RZ, 0xc0, !PT ;  /* 0x006000004f4f7812 */ /* 0x000fe200078ec0ff */
[----:B------:R-:W-:Y:S01]  /*4390*/  IMAD.MOV.U32 R181, RZ, RZ, RZ ;  /* 0x000000ffffb57224 */ /* 0x000fe200078e00ff */
[----:B------:R-:W-:Y:S01]  /*43a0*/  LOP3.LUT R168, R5, 0x30, R168, 0xf8, !PT ;  /* 0x0000003005a87812 */ /* 0x000fe200078ef8a8 */
[----:B------:R-:W-:Y:S01]  /*43b0*/  UIADD3 UR4, UPT, UPT, UR43, 0x2200, URZ ;  /* 0x000022002b047890 */ /* 0x000fe2000fffe0ff */
[----:B------:R-:W-:Y:S01]  /*43c0*/  IMAD.MOV.U32 R173, RZ, RZ, RZ ;  /* 0x000000ffffad7224 */ /* 0x000fe200078e00ff */
[----:B------:R-:W2:Y:S01]  /*43d0*/  LDCU.64 UR46, c[0x0][0x348] ;  /* 0x00006900ff2e77ac */ /* 0x000ea20008000a00 */
[----:B------:R-:W-:Y:S01]  /*43e0*/  LOP3.LUT R168, R168, 0x1e40, R3, 0xf8, !PT ;  /* 0x00001e40a8a87812 */ /* 0x000fe200078ef803 */
[----:B------:R-:W4:Y:S01]  /*43f0*/  LDC R74, c[0x0][0xb0c] ;  /* 0x0002c300ff4a7b82 */ /* 0x000f220000000800 */
[----:B------:R-:W-:Y:S01]  /*4400*/  IMAD.SHL.U32 R3, R166, 0x10, RZ ;  /* 0x00000010a6037824 */ /* 0x000fe200078e00ff */
[----:B------:R-:W-:Y:S01]  /*4410*/  MOV R179, UR4 ;  /* 0x0000000400b37c02 */ /* 0x000fe20008000f00 */
[----:B------:R-:W1:Y:S03]  /*4420*/  LDCU.64 UR38, c[0x0][0x888] ;  /* 0x00011100ff2677ac */ /* 0x000e660008000a00 */
[C---:B------:R-:W-:Y:S01]  /*4430*/  LOP3.LUT R5, R3.reuse, 0x20, RZ, 0xc0, !PT ;  /* 0x0000002003057812 */ /* 0x040fe200078ec0ff */
[----:B------:R-:W3:Y:S01]  /*4440*/  LDS R0, [UR43+0x100] ;  /* 0x0001002bff007984 */ /* 0x000ee20008000800 */
[----:B------:R-:W1:Y:S01]  /*4450*/  LDC R170, c[0x0][0xb20] ;  /* 0x0002c800ffaa7b82 */ /* 0x000e620000000800 */
[----:B------:R-:W-:Y:S01]  /*4460*/  LOP3.LUT R3, R3, 0x40, RZ, 0xc0, !PT ;  /* 0x0000004003037812 */ /* 0x000fe200078ec0ff */
[----:B------:R-:W-:-:S06]  /*4470*/  UIADD3 UR42, UPT, UPT, UR43, 0x200, URZ ;  /* 0x000002002b2a7890 */ /* 0x000fcc000fffe0ff */
[----:B------:R-:W1:Y:S08]  /*4480*/  LDC R73, c[0x0][0xb30] ;  /* 0x0002cc00ff497b82 */ /* 0x000e700000000800 */
[----:B------:R-:W1:Y:S08]  /*4490*/  LDC.64 R152, c[0x0][0xb10] ;  /* 0x0002c400ff987b82 */ /* 0x000e700000000a00 */
[----:B------:R-:W1:Y:S08]  /*44a0*/  LDC.64 R70, c[0x0][0xb18] ;  /* 0x0002c600ff467b82 */ /* 0x000e700000000a00 */
[----:B------:R-:W1:Y:S01]  /*44b0*/  LDC.64 R148, c[0x0][0x888] ;  /* 0x00022200ff947b82 */ /* 0x000e620000000a00 */
[----:B---3--:R-:W-:-:S07]  /*44c0*/  IMAD.IADD R79, R0, 0x1, R79 ;  /* 0x00000001004f7824 */ /* 0x008fce00078e024f */
[----:B------:R-:W3:Y:S01]  /*44d0*/  LDC.64 R68, c[0x0][0xb28] ;  /* 0x0002ca00ff447b82 */ /* 0x000ee20000000a00 */
[----:B------:R-:W-:-:S05]  /*44e0*/  VIADD R0, R168, UR43 ;  /* 0x0000002ba8007c36 */ /* 0x000fca0008000000 */
[--C-:B------:R-:W-:Y:S02]  /*44f0*/  IADD3 R178, PT, PT, -R5, 0x200, R0.reuse ;  /* 0x0000020005b27810 */ /* 0x100fe40007ffe100 */
[----:B------:R-:W1:Y:S01]  /*4500*/  LDC.64 R150, c[0x0][0x890] ;  /* 0x00022400ff967b82 */ /* 0x000e620000000a00 */
[----:B------:R-:W-:Y:S02]  /*4510*/  IADD3 R177, PT, PT, -R3, 0x200, R0 ;  /* 0x0000020003b17810 */ /* 0x000fe40007ffe100 */
[----:B------:R-:W-:-:S05]  /*4520*/  IMAD.IADD R176, R178, 0x1, -R3 ;  /* 0x00000001b2b07824 */ /* 0x000fca00078e0a03 */
[----:B------:R-:W1:Y:S08]  /*4530*/  LDC.64 R146, c[0x0][0x8b0] ;  /* 0x00022c00ff927b82 */ /* 0x000e700000000a00 */
[----:B------:R-:W1:Y:S08]  /*4540*/  LDC.64 R144, c[0x0][0x8a8] ;  /* 0x00022a00ff907b82 */ /* 0x000e700000000a00 */
[----:B--2-4-:R-:W1:Y:S02]  /*4550*/  LDC R172, c[0x0][0x374] ;  /* 0x0000dd00ffac7b82 */ /* 0x014e640000000800 */
.L_x_93:
[C---:B------:R-:W-:Y:S02]  /*4560*/  LEA R0, R181.reuse, UR43, 0x3 ;  /* 0x0000002bb5007c11 */ /* 0x040fe4000f8e18ff */
[----:B------:R-:W-:Y:S02]  /*4570*/  SHF.L.U32 R3, R174, 0x1f, RZ ;  /* 0x0000001fae037819 */ /* 0x000fe400000006ff */
[----:B------:R-:W-:Y:S02]  /*4580*/  LEA R16, R181, UR43, 0x4 ;  /* 0x0000002bb5107c11 */ /* 0x000fe4000f8e20ff */
[----:B--2---:R-:W2:Y:S02]  /*4590*/  SYNCS.PHASECHK.TRANS64.TRYWAIT P0, [R0+URZ+0x50], R3 ;  /* 0x00005003000075a7 */ /* 0x004ea400080011ff */
[----:B-12---:R-:W-:Y:S05]  /*45a0*/  @!P0 BRA `(.L_x_76) ;  /* 0x0000002800488947 */ /* 0x006fea0003800000 */
.L_x_123:
[----:B------:R-:W4:Y:S01]  /*45b0*/  LDC.64 R12, c[0x0][0xb10] ;  /* 0x0002c400ff0c7b82 */ /* 0x000f220000000a00 */
[----:B------:R-:W3:Y:S01]  /*45c0*/  LDS.128 R16, [R16+0xe0] ;  /* 0x0000e00010107984 */ /* 0x000ee20000000c00 */
[----:B-1----:R-:W-:Y:S01]  /*45d0*/  ISETP.NE.AND P1, PT, R73, 0x1, PT ;  /* 0x000000014900780c */ /* 0x002fe20003f25270 */
[----:B--2---:R-:W-:Y:S01]  /*45e0*/  VIADD R0, R0, 0x60 ;  /* 0x0000006000007836 */ /* 0x004fe20000000000 */
[----:B------:R-:W-:Y:S04]  /*45f0*/  ISETP.GE.AND P0, PT, R72, 0x1, PT ;  /* 0x000000014800780c */ /* 0x000fe80003f06270 */
[----:B------:R-:W1:Y:S01]  /*4600*/  LDC.64 R10, c[0x0][0xb18] ;  /* 0x0002c600ff0a7b82 */ /* 0x000e620000000a00 */
[----:B------:R-:W-:Y:S01]  /*4610*/  PRMT R0, RZ, 0x654, R0 ;  /* 0x00000654ff007816 */ /* 0x000fe20000000000 */
[----:B------:R-:W-:Y:S01]  /*4620*/  @!PT LDS RZ, [RZ] ;  /* 0x00000000fffff984 */ /* 0x000fe20000000800 */
[----:B------:R-:W-:Y:S01]  /*4630*/  @!PT LDS RZ, [RZ] ;  /* 0x00000000fffff984 */ /* 0x000fe20000000800 */
[----:B------:R-:W-:Y:S01]  /*4640*/  @!PT LDS RZ, [RZ] ;  /* 0x00000000fffff984 */ /* 0x000fe20000000800 */
[----:B------:R-:W-:Y:S01]  /*4650*/  @!PT LDS RZ, [RZ] ;  /* 0x00000000fffff984 */ /* 0x000fe20000000800 */
[----:B------:R2:W-:Y:S06]  /*4660*/  MEMBAR.ALL.CTA ;  /* 0x0000000000007992 */ /* 0x0005ec0000008000 */
[----:B--2---:R-:W2:Y:S01]  /*4670*/  FENCE.VIEW.ASYNC.S ;  /* 0x00000000000073c6 */ /* 0x004ea20000000000 */
[----:B------:R-:W1:Y:S08]  /*4680*/  @!P1 LDC R14, c[0x0][0xb20] ;  /* 0x0002c800ff0e9b82 */ /* 0x000e700000000800 */
[----:B------:R-:W1:Y:S01]  /*4690*/  @!P1 LDC R9, c[0x0][0xb0c] ;  /* 0x0002c300ff099b82 */ /* 0x000e620000000800 */
[----:B--2---:R2:W-:Y:S01]  /*46a0*/  SYNCS.ARRIVE.TRANS64.RED.A1T0 RZ, [R0+URZ], RZ ;  /* 0x000000ff00ff79a7 */ /* 0x0045e200081004ff */
[----:B---3--:R-:W-:Y:S04]  /*46b0*/  LOP3.LUT P4, RZ, R18, 0x1, RZ, 0xc0, !PT ;  /* 0x0000000112ff7812 */ /* 0x008fe8000788c0ff */
[----:B------:R-:W-:Y:S09]  /*46c0*/  P2R R180, PR, RZ, 0x10 ;  /* 0x00000010ffb47803 */ /* 0x000ff20000000000 */
[----:B------:R-:W-:Y:S02]  /*46d0*/  @P4 MOV R77, R16 ;  /* 0x00000010004d4202 */ /* 0x000fe40000000f00 */
[----:B------:R-:W-:Y:S01]  /*46e0*/  @P4 LOP3.LUT R75, R17, 0xffff, RZ, 0xc0, !PT ;  /* 0x0000ffff114b4812 */ /* 0x000fe200078ec0ff */
[----:B--2-4-:R-:W-:Y:S06]  /*46f0*/  @!P0 BRA `(.L_x_77) ;  /* 0x0000000000a48947 */ /* 0x014fec0003800000 */
[----:B------:R-:W-:Y:S01]  /*4700*/  IMAD.HI.U32 R21, R172, R71, RZ ;  /* 0x00000047ac157227 */ /* 0x000fe200078e00ff */
[----:B------:R-:W-:Y:S02]  /*4710*/  ISETP.NE.AND P0, PT, R70, 0x1, PT ;  /* 0x000000014600780c */ /* 0x000fe40003f05270 */
[----:B------:R-:W-:Y:S01]  /*4720*/  ISETP.NE.AND P2, PT, R72, 0x1, PT ;  /* 0x000000014800780c */ /* 0x000fe20003f45270 */
[----:B------:R-:W-:Y:S01]  /*4730*/  IMAD.HI.U32 R20, R167, R152, RZ ;  /* 0x00000098a7147227 */ /* 0x000fe200078e00ff */
[----:B------:R-:W-:Y:S02]  /*4740*/  SHF.R.U32.HI R21, RZ, R170, R21 ;  /* 0x000000aaff157219 */ /* 0x000fe40000011615 */
[----:B------:R-:W-:Y:S01]  /*4750*/  ISETP.NE.AND P3, PT, R74, 0x1, PT ;  /* 0x000000014a00780c */ /* 0x000fe20003f65270 */
[----:B------:R-:W-:Y:S01]  /*4760*/  IMAD.HI.U32 R24, R77, R152, RZ ;  /* 0x000000984d187227 */ /* 0x000fe200078e00ff */
[----:B------:R-:W-:Y:S02]  /*4770*/  SHF.R.U32.HI R20, RZ, R153, R20 ;  /* 0x00000099ff147219 */ /* 0x000fe40000011614 */
[----:B------:R-:W-:Y:S01]  /*4780*/  SEL R3, R172, R21, !P0 ;  /* 0x00000015ac037207 */ /* 0x000fe20004000000 */
[----:B------:R-:W-:Y:S01]  /*4790*/  IMAD.HI.U32 R21, R75, R71, RZ ;  /* 0x000000474b157227 */ /* 0x000fe200078e00ff */
[----:B------:R-:W-:Y:S02]  /*47a0*/  SEL R7, R167, R20, !P3 ;  /* 0x00000014a7077207 */ /* 0x000fe40005800000 */
[----:B------:R-:W-:Y:S01]  /*47b0*/  SHF.R.U32.HI R24, RZ, R153, R24 ;  /* 0x00000099ff187219 */ /* 0x000fe20000011618 */
[-C--:B------:R-:W-:Y:S04]  /*47c0*/  IMAD.HI.U32 R20, R3, R68.reuse, RZ ;  /* 0x0000004403147227 */ /* 0x080fe800078e00ff */
[----:B------:R-:W-:Y:S01]  /*47d0*/  IMAD.HI.U32 R22, R7, R68, RZ ;  /* 0x0000004407167227 */ /* 0x000fe200078e00ff */
[-C--:B------:R-:W-:Y:S02]  /*47e0*/  @P2 SHF.R.U32.HI R3, RZ, R69.reuse, R20 ;  /* 0x00000045ff032219 */ /* 0x080fe40000011614 */
[----:B------:R-:W-:Y:S02]  /*47f0*/  SHF.R.U32.HI R20, RZ, R170, R21 ;  /* 0x000000aaff147219 */ /* 0x000fe40000011615 */
[----:B------:R-:W-:Y:S01]  /*4800*/  @P2 SHF.R.U32.HI R7, RZ, R69, R22 ;  /* 0x00000045ff072219 */ /* 0x000fe20000011616 */
[C---:B------:R-:W-:Y:S01]  /*4810*/  IMAD R2, R72.reuse, R3, RZ ;  /* 0x0000000348027224 */ /* 0x040fe200078e02ff */
[----:B------:R-:W-:Y:S02]  /*4820*/  SEL R5, R75, R20, !P0 ;  /* 0x000000144b057207 */ /* 0x000fe40004000000 */
[----:B------:R-:W-:Y:S01]  /*4830*/  SEL R3, R77, R24, !P3 ;  /* 0x000000184d037207 */ /* 0x000fe20005800000 */
[----:B------:R-:W-:Y:S01]  /*4840*/  IMAD R4, R72, R7, RZ ;  /* 0x0000000748047224 */ /* 0x000fe200078e02ff */
[C---:B------:R-:W-:Y:S01]  /*4850*/  ISETP.GE.AND P0, PT, R5.reuse, R2, PT ;  /* 0x000000020500720c */ /* 0x040fe20003f06270 */
[----:B------:R-:W-:Y:S03]  /*4860*/  IMAD.HI.U32 R6, R5, R68, RZ ;  /* 0x0000004405067227 */ /* 0x000fe600078e00ff */
[----:B------:R-:W-:Y:S01]  /*4870*/  ISETP.GE.OR P0, PT, R3, R4, P0 ;  /* 0x000000040300720c */ /* 0x000fe20000706670 */
[----:B------:R-:W-:Y:S01]  /*4880*/  IMAD.MOV R4, RZ, RZ, -R3 ;  /* 0x000000ffff047224 */ /* 0x000fe200078e0a03 */
[-C--:B------:R-:W-:Y:S03]  /*4890*/  SHF.R.U32.HI R6, RZ, R69.reuse, R6 ;  /* 0x00000045ff067219 */ /* 0x080fe60000011606 */
[----:B------:R-:W-:Y:S01]  /*48a0*/  IMAD R77, R74, R4, R77 ;  /* 0x000000044a4d7224 */ /* 0x000fe200078e024d */
[----:B------:R-:W-:Y:S05]  /*48b0*/  SEL R15, R5, R6, !P2 ;  /* 0x00000006050f7207 */ /* 0x000fea0005000000 */
[----:B------:R-:W-:Y:S02]  /*48c0*/  IMAD.MOV R6, RZ, RZ, -R15 ;  /* 0x000000ffff067224 */ /* 0x000fe400078e0a0f */
[C---:B------:R-:W-:Y:S04]  /*48d0*/  @!P0 IMAD.HI.U32 R2, R3.reuse, R68, RZ ;  /* 0x0000004403028227 */ /* 0x040fe800078e00ff */
[----:B------:R-:W-:Y:S01]  /*48e0*/  IMAD R6, R72, R6, R5 ;  /* 0x0000000648067224 */ /* 0x000fe200078e0205 */
[----:B------:R-:W-:Y:S04]  /*48f0*/  @!P0 SHF.R.U32.HI R2, RZ, R69, R2 ;  /* 0x00000045ff028219 */ /* 0x000fe80000011602 */
[----:B------:R-:W-:Y:S02]  /*4900*/  @!P0 SEL R0, R3, R2, !P2 ;  /* 0x0000000203008207 */ /* 0x000fe40005000000 */
[----:B------:R-:W-:Y:S02]  /*4910*/  IADD3 R2, PT, PT, -R5, RZ, RZ ;  /* 0x000000ff05027210 */ /* 0x000fe40007ffe1ff */
[----:B------:R-:W-:Y:S01]  /*4920*/  @!P0 IADD3 R8, PT, PT, R15, -R0, RZ ;  /* 0x800000000f088210 */ /* 0x000fe20007ffe0ff */
[----:B------:R-:W-:Y:S02]  /*4930*/  @!P0 IMAD R0, R7, R6, R0 ;  /* 0x0000000607008224 */ /* 0x000fe400078e0200 */
[----:B------:R-:W-:Y:S02]  /*4940*/  IMAD R75, R70, R2, R75 ;  /* 0x00000002464b7224 */ /* 0x000fe400078e024b */
[----:B------:R-:W-:Y:S02]  /*4950*/  @!P0 IMAD R5, R8, R72, R3 ;  /* 0x0000004808058224 */ /* 0x000fe400078e0203 */
[----:B------:R-:W-:Y:S04]  /*4960*/  @!P0 IMAD.MOV.U32 R3, RZ, RZ, R0 ;  /* 0x000000ffff038224 */ /* 0x000fe800078e0000 */
[----:B------:R-:W-:Y:S02]  /*4970*/  IMAD R77, R3, R74, R77 ;  /* 0x0000004a034d7224 */ /* 0x000fe400078e024d */
[----:B------:R-:W-:Y:S07]  /*4980*/  IMAD R75, R5, R70, R75 ;  /* 0x00000046054b7224 */ /* 0x000fee00078e024b */
.L_x_77:
[----:B------:R-:W-:Y:S01]  /*4990*/  @!P1 IMAD.HI.U32 R0, R77, R12, RZ ;  /* 0x0000000c4d009227 */ /* 0x000fe200078e00ff */
[----:B-1----:R-:W-:Y:S01]  /*49a0*/  @!P1 ISETP.NE.AND P0, PT, R10, 0x1, PT ;  /* 0x000000010a00980c */ /* 0x002fe20003f05270 */
[----:B------:R-:W-:Y:S01]  /*49b0*/  ULOP3.LUT UP0, URZ, UR42, 0x1b0, URZ, 0xc0, !UPT ;  /* 0x000001b02aff7892 */ /* 0x000fe2000f80c0ff */
[----:B------:R-:W-:Y:S01]  /*49c0*/  @!P1 ISETP.NE.AND P2, PT, R9, 0x1, PT ;  /* 0x000000010900980c */ /* 0x000fe20003f45270 */
[----:B------:R-:W-:Y:S01]  /*49d0*/  @!P1 IMAD.HI.U32 R3, R75, R11, RZ ;  /* 0x0000000b4b039227 */ /* 0x000fe200078e00ff */
[----:B------:R-:W-:Y:S02]  /*49e0*/  @!P1 SHF.R.U32.HI R0, RZ, R13, R0 ;  /* 0x0000000dff009219 */ /* 0x000fe40000011600 */
[----:B------:R-:W-:Y:S01]  /*49f0*/  @P4 SHF.R.U32.HI R171, RZ, 0x10, R17 ;  /* 0x00000010ffab4819 */ /* 0x000fe20000011611 */
[----:B------:R-:W-:Y:S01]  /*4a00*/  VIADD R181, R181, 0x1 ;  /* 0x00000001b5b57836 */ /* 0x000fe20000000000 */
[----:B------:R-:W-:Y:S02]  /*4a10*/  @!P1 SHF.R.U32.HI R2, RZ, R14, R3 ;  /* 0x0000000eff029219 */ /* 0x000fe40000011603 */
[----:B------:R-:W-:Y:S02]  /*4a20*/  @!P1 SEL R3, R77, R0, !P2 ;  /* 0x000000004d039207 */ /* 0x000fe40005000000 */
[----:B------:R-:W-:Y:S05]  /*4a30*/  @!P1 SEL R2, R75, R2, !P0 ;  /* 0x000000024b029207 */ /* 0x000fea0004000000 */
[----:B------:R-:W-:Y:S02]  /*4a40*/  @!P1 IMAD.IADD R0, R2, 0x1, -R3 ;  /* 0x0000000102009824 */ /* 0x000fe400078e0a03 */
[----:B------:R-:W-:Y:S02]  /*4a50*/  @!P1 IMAD.IADD R2, R3, 0x1, -R2 ;  /* 0x0000000103029824 */ /* 0x000fe400078e0a02 */
[----:B------:R-:W-:Y:S02]  /*4a60*/  @!P1 IMAD R77, R0, R9, R77 ;  /* 0x00000009004d9224 */ /* 0x000fe400078e024d */
[----:B------:R-:W-:Y:S01]  /*4a70*/  @!P1 IMAD R75, R2, R10, R75 ;  /* 0x0000000a024b9224 */ /* 0x000fe200078e024b */
[----:B------:R-:W-:Y:S06]  /*4a80*/  BRA.U !UP0, `(.L_x_78) ;  /* 0x0000000108407547 */ /* 0x000fec000b800000 */
[----:B------:R-:W1:Y:S01]  /*4a90*/  LDCU.64 UR8, c[0x4][0x80] ;  /* 0x01001000ff0877ac */ /* 0x000e620008000a00 */
[----:B------:R-:W-:Y:S01]  /*4aa0*/  MOV R3, 0x0 ;  /* 0x0000000000037802 */ /* 0x000fe20000000f00 */
[----:B------:R-:W-:Y:S02]  /*4ab0*/  HFMA2 R12, -RZ, RZ, 0, 5.9604644775390625e-08 ;  /* 0x00000001ff0c7431 */ /* 0x000fe400000001ff */
[----:B------:R-:W-:Y:S02]  /*4ac0*/  IMAD.MOV.U32 R8, RZ, RZ, 0x70 ;  /* 0x00000070ff087424 */ /* 0x000fe400078e00ff */
[----:B------:R-:W-:Y:S01]  /*4ad0*/  IMAD.MOV.U32 R13, RZ, RZ, RZ ;  /* 0x000000ffff0d7224 */ /* 0x000fe200078e00ff */
[----:B------:R-:W2:Y:S01]  /*4ae0*/  LDCU.64 UR6, c[0x4][0x88] ;  /* 0x01001100ff0677ac */ /* 0x000ea20008000a00 */
[----:B------:R-:W3:Y:S01]  /*4af0*/  LDC.64 R2, c[0x4][R3] ;  /* 0x0100000003027b82 */ /* 0x000ee20000000a00 */
[----:B------:R-:W4:Y:S01]  /*4b00*/  LDCU.64 UR4, c[0x4][0x8] ;  /* 0x01000100ff0477ac */ /* 0x000f220008000a00 */
[----:B-1----:R-:W-:Y:S01]  /*4b10*/  MOV R5, UR9 ;  /* 0x0000000900057c02 */ /* 0x002fe20008000f00 */
[----:B------:R-:W-:Y:S01]  /*4b20*/  IMAD.U32 R4, RZ, RZ, UR8 ;  /* 0x00000008ff047e24 */ /* 0x000fe2000f8e00ff */
[----:B--2---:R-:W-:Y:S01]  /*4b30*/  MOV R7, UR7 ;  /* 0x0000000700077c02 */ /* 0x004fe20008000f00 */
[----:B------:R-:W-:Y:S01]  /*4b40*/  IMAD.U32 R6, RZ, RZ, UR6 ;  /* 0x00000006ff067e24 */ /* 0x000fe2000f8e00ff */
[----:B----4-:R-:W-:Y:S01]  /*4b50*/  MOV R11, UR5 ;  /* 0x00000005000b7c02 */ /* 0x010fe20008000f00 */
[----:B------:R-:W-:Y:S02]  /*4b60*/  IMAD.U32 R10, RZ, RZ, UR4 ;  /* 0x00000004ff0a7e24 */ /* 0x000fe4000f8e00ff */
[----:B------:R-:W-:Y:S07]  /*4b70*/  LEPC R20, `(.L_x_78) ;  /* 0x000000001014794e */ /* 0x000fee0000000000 */
[----:B---3-5:R-:W-:Y:S05]  /*4b80*/  CALL.ABS.NOINC R2 ;  /* 0x0000000002007343 */ /* 0x028fea0003c00000 */
.L_x_78:
[----:B------:R-:W-:Y:S01]  /*4b90*/  LOP3.LUT P0, RZ, R179, 0x1b0, RZ, 0xc0, !PT ;  /* 0x000001b0b3ff7812 */ /* 0x000fe2000780c0ff */
[----:B------:R-:W-:Y:S11]  /*4ba0*/  BSSY.RECONVERGENT B6, `(.L_x_79) ;  /* 0x0000013000067945 */ /* 0x000ff60003800200 */
[----:B------:R-:W-:Y:S01]  /*4bb0*/  @!UPT UIADD3 URZ, UPT, UPT, URZ, URZ, URZ ;  /* 0x000000fffffff290 */ /* 0x000fe2000fffe0ff */
[----:B------:R-:W-:Y:S05]  /*4bc0*/  @!P0 BRA `(.L_x_80) ;  /* 0x0000000000408947 */ /* 0x000fea0003800000 */
        /* <DEDUP_REMOVED lines=16> */
.L_x_80:
[----:B------:R-:W-:Y:S05]  /*4cd0*/  BSYNC.RECONVERGENT B6 ;  /* 0x0000000000067941 */ /* 0x000fea0003800200 */
.L_x_79:
[----:B------:R-:W-:Y:S01]  /*4ce0*/  ISETP.NE.U32.AND P3, PT, R150, RZ, PT ;  /* 0x000000ff9600720c */ /* 0x000fe20003f65070 */
[----:B------:R-:W-:Y:S01]  /*4cf0*/  UISETP.NE.AND UP1, UPT, UR44, URZ, UPT ;  /* 0x000000ff2c00728c */ /* 0x000fe2000bf25270 */
[----:B------:R-:W-:Y:S02]  /*4d00*/  ISETP.NE.U32.AND P4, PT, R146, RZ, PT ;  /* 0x000000ff9200720c */ /* 0x000fe40003f85070 */
[----:B------:R-:W-:Y:S02]  /*4d10*/  ISETP.NE.AND.EX P3, PT, R151, RZ, PT, P3 ;  /* 0x000000ff9700720c */ /* 0x000fe40003f65330 */
[----:B------:R-:W-:Y:S02]  /*4d20*/  PLOP3.LUT P1, PT, PT, PT, PT, 0x8, 0x80 ;  /* 0x000000000080781c */ /* 0x000fe40003f2e170 */
[----:B------:R-:W-:Y:S02]  /*4d30*/  PLOP3.LUT P0, PT, PT, PT, UP1, 0x80, 0x8 ;  /* 0x000000000008781c */ /* 0x000fe40003f0f018 */
[----:B------:R-:W-:Y:S02]  /*4d40*/  ISETP.NE.AND.EX P4, PT, R147, RZ, PT, P4 ;  /* 0x000000ff9300720c */ /* 0x000fe40003f85340 */
[----:B------:R-:W1:Y:S09]  /*4d50*/  @UP1 LDCU.64 UR4, c[0x0][0x888] ;  /* 0x00011100ff0417ac */ /* 0x000e720008000a00 */
[----:B------:R-:W-:Y:S01]  /*4d60*/  @P0 PLOP3.LUT P1, PT, P3, PT, PT, 0x80, 0x8 ;  /* 0x000000000008081c */ /* 0x000fe20001f2f070 */
[----:B-1----:R-:W-:Y:S04]  /*4d70*/  @UP1 UISETP.NE.U32.AND UP0, UPT, UR4, URZ, UPT ;  /* 0x000000ff0400128c */ /* 0x002fe8000bf05070 */
[----:B------:R-:W-:Y:S04]  /*4d80*/  @UP1 UISETP.NE.AND.EX UP0, UPT, UR5, URZ, UPT, UP0 ;  /* 0x000000ff0500128c */ /* 0x000fe8000bf05300 */
[----:B------:R-:W-:Y:S01]  /*4d90*/  @UP1 USEL UR4, URZ, 0xffffffff, UP0 ;  /* 0xffffffffff041887 */ /* 0x000fe20008000000 */
[----:B------:R-:W-:Y:S11]  /*4da0*/  @!P3 BRA `(.L_x_81) ;  /* 0x00000000002cb947 */ /* 0x000ff60003800000 */
[----:B------:R-:W-:Y:S01]  /*4db0*/  ISETP.NE.U32.AND P2, PT, R148, RZ, PT ;  /* 0x000000ff9400720c */ /* 0x000fe20003f45070 */
[----:B------:R-:W-:Y:S03]  /*4dc0*/  IMAD.MOV.U32 R164, RZ, RZ, 0x1 ;  /* 0x00000001ffa47424 */ /* 0x000fe600078e00ff */
[----:B------:R-:W-:Y:S11]  /*4dd0*/  ISETP.NE.AND.EX P2, PT, R149, RZ, PT, P2 ;  /* 0x000000ff9500720c */ /* 0x000ff60003f45320 */
[----:B------:R-:W-:Y:S02]  /*4de0*/  @!UPT UIADD3 URZ, UPT, UPT, URZ, URZ, URZ ;  /* 0x000000fffffff290 */ /* 0x000fe4000fffe0ff */
[----:B------:R-:W1:Y:S01]  /*4df0*/  @P2 LDC.64 R2, c[0x0][0x888] ;  /* 0x00022200ff022b82 */ /* 0x000e620000000a00 */
[----:B------:R-:W-:Y:S04]  /*4e00*/  @P2 IMAD R0, R150, UR36, RZ ;  /* 0x0000002496002c24 */ /* 0x000fe8000f8e02ff */
[----:B-1----:R-:W-:Y:S04]  /*4e10*/  @P2 IMAD.WIDE R2, R0, 0x4, R2 ;  /* 0x0000000400022825 */ /* 0x002fe800078e0202 */
[----:B------:R-:W-:Y:S01]  /*4e20*/  HFMA2 R0, -RZ, RZ, 0, 5.9604644775390625e-08 ;  /* 0x00000001ff007431 */ /* 0x000fe200000001ff */
[----:B-----5:R1:W5:Y:S04]  /*4e30*/  @P2 LDG.E R81, desc[UR40][R2.64] ;  /* 0x0000002802512981 */ /* 0x020368000c1e1900 */
[----:B------:R-:W-:Y:S01]  /*4e40*/  @!P2 PRMT R164, R0, 0x7610, R164 ;  /* 0x0000761000a4a816 */ /* 0x000fe200000000a4 */
[----:B-1----:R-:W2:Y:S06]  /*4e50*/  @!P2 LDC R81, c[0x0][0x880] ;  /* 0x00022000ff51ab82 */ /* 0x002eac0000000800 */
.L_x_81:
[----:B------:R-:W-:Y:S05]  /*4e60*/  @!P4 BRA `(.L_x_82) ;  /* 0x000000000020c947 */ /* 0x000fea0003800000 */
[----:B------:R-:W-:Y:S04]  /*4e70*/  ISETP.NE.U32.AND P2, PT, R144, RZ, PT ;  /* 0x000000ff9000720c */ /* 0x000fe80003f45070 */
[----:B------:R-:W-:Y:S11]  /*4e80*/  ISETP.NE.AND.EX P2, PT, R145, RZ, PT, P2 ;  /* 0x000000ff9100720c */ /* 0x000ff60003f45320 */
[----:B------:R-:W-:Y:S02]  /*4e90*/  @!UPT UIADD3 URZ, UPT, UPT, URZ, URZ, URZ ;  /* 0x000000fffffff290 */ /* 0x000fe4000fffe0ff */
[----:B------:R-:W1:Y:S01]  /*4ea0*/  @P2 LDC.64 R2, c[0x0][0x8a8] ;  /* 0x00022a00ff022b82 */ /* 0x000e620000000a00 */
[----:B------:R-:W-:Y:S04]  /*4eb0*/  @P2 IMAD R0, R146, UR36, RZ ;  /* 0x0000002492002c24 */ /* 0x000fe8000f8e02ff */
[----:B-1----:R-:W-:Y:S05]  /*4ec0*/  @P2 IMAD.WIDE R2, R0, 0x4, R2 ;  /* 0x0000000400022825 */ /* 0x002fea00078e0202 */
[----:B-----5:R1:W5:Y:S02]  /*4ed0*/  @P2 LDG.E R78, desc[UR40][R2.64] ;  /* 0x00000028024e2981 */ /* 0x020364000c1e1900 */
[----:B-1----:R-:W3:Y:S02]  /*4ee0*/  @!P2 LDC R78, c[0x0][0x8a0] ;  /* 0x00022800ff4eab82 */ /* 0x002ee40000000800 */
.L_x_82:
[----:B--2--5:R-:W-:Y:S01]  /*4ef0*/  @P0 FSETP.NEU.AND P4, PT, R81, RZ, PT ;  /* 0x000000ff5100020b */ /* 0x024fe20003f8d000 */
[----:B------:R-:W-:Y:S01]  /*4f00*/  IMAD.U32 R0, RZ, RZ, UR4 ;  /* 0x00000004ff007e24 */ /* 0x000fe2000f8e00ff */
[----:B------:R-:W-:Y:S01]  /*4f10*/  @P0 LOP3.LUT P2, RZ, R164, 0xff, RZ, 0xc0, !PT ;  /* 0x000000ffa4ff0812 */ /* 0x000fe2000784c0ff */
[----:B------:R-:W-:Y:S01]  /*4f20*/  BSSY B1, `(.L_x_83) ;  /* 0x000003d000017945 */ /* 0x000fe20003800000 */
[----:B------:R-:W-:Y:S01]  /*4f30*/  @P0 SEL R3, RZ, 0xffffffff, P4 ;  /* 0xffffffffff030807 */ /* 0x000fe20002000000 */
[C---:B------:R-:W-:Y:S01]  /*4f40*/  IMAD R64, R76.reuse, 0x40, R79 ;  /* 0x000000404c407824 */ /* 0x040fe200078e024f */
[----:B------:R-:W-:Y:S02]  /*4f50*/  LEA R156, R76, UR43, 0x3 ;  /* 0x0000002b4c9c7c11 */ /* 0x000fe4000f8e18ff */
[----:B------:R-:W-:Y:S02]  /*4f60*/  CS2R R86, SRZ ;  /* 0x0000000000567805 */ /* 0x000fe4000001ff00 */
[----:B------:R-:W-:Y:S02]  /*4f70*/  @P1 SEL R3, R0, R3, !P2 ;  /* 0x0000000300031207 */ /* 0x000fe40005000000 */
[----:B------:R-:W-:Y:S02]  /*4f80*/  CS2R R84, SRZ ;  /* 0x0000000000547805 */ /* 0x000fe4000001ff00 */
[----:B------:R-:W-:Y:S02]  /*4f90*/  SHF.L.U32 R5, R175, 0x1f, RZ ;  /* 0x0000001faf057819 */ /* 0x000fe400000006ff */
[----:B------:R-:W-:Y:S02]  /*4fa0*/  CS2R R90, SRZ ;  /* 0x00000000005a7805 */ /* 0x000fe4000001ff00 */
[----:B------:R-:W-:Y:S02]  /*4fb0*/  @P0 LOP3.LUT R3, R3, 0x1, RZ, 0xc0, !PT ;  /* 0x0000000103030812 */ /* 0x000fe400078ec0ff */
[----:B------:R-:W-:Y:S02]  /*4fc0*/  CS2R R88, SRZ ;  /* 0x0000000000587805 */ /* 0x000fe4000001ff00 */
[----:B------:R-:W-:Y:S02]  /*4fd0*/  PLOP3.LUT P5, PT, PT, PT, PT, 0x8, 0x80 ;  /* 0x000000000080781c */ /* 0x000fe40003fae170 */
[----:B------:R-:W-:Y:S02]  /*4fe0*/  CS2R R98, SRZ ;  /* 0x0000000000627805 */ /* 0x000fe4000001ff00 */
[----:B------:R-:W-:Y:S02]  /*4ff0*/  ISETP.NE.U32.OR P1, PT, R3, 0x1, !P0 ;  /* 0x000000010300780c */ /* 0x000fe40004725470 */
[----:B------:R-:W-:Y:S02]  /*5000*/  CS2R R96, SRZ ;  /* 0x0000000000607805 */ /* 0x000fe4000001ff00 */
[----:B------:R-:W-:Y:S02]  /*5010*/  CS2R R94, SRZ ;  /* 0x00000000005e7805 */ /* 0x000fe4000001ff00 */
[----:B------:R-:W-:Y:S07]  /*5020*/  CS2R R92, SRZ ;  /* 0x00000000005c7805 */ /* 0x000fee000001ff00 */
[----:B------:R-:W-:Y:S04]  /*5030*/  @P1 SHF.L.U32 R2, R173, 0x1f, RZ ;  /* 0x0000001fad021819 */ /* 0x000fe800000006ff */
[----:B------:R-:W1:Y:S01]  /*5040*/  @P1 SYNCS.PHASECHK.TRANS64.TRYWAIT P0, [UR43+0x30], R2 ;  /* 0x00003002ff0015a7 */ /* 0x000e62000800112b */
[----:B------:R2:W4:Y:S01]  /*5050*/  SYNCS.PHASECHK.TRANS64.TRYWAIT P4, [R156+URZ+0x70], R5 ;  /* 0x000070059c0075a7 */ /* 0x00052200080811ff */
[----:B-1----:R-:W-:Y:S01]  /*5060*/  @P1 PLOP3.LUT P5, PT, P0, PT, PT, 0x8, 0x80 ;  /* 0x000000000080181c */ /* 0x002fe200007ae170 */
[----:B------:R-:W-:Y:S01]  /*5070*/  @!UPT UIADD3 URZ, UPT, UPT, URZ, URZ, URZ ;  /* 0x000000fffffff290 */ /* 0x000fe2000fffe0ff */
[----:B--2-4-:R-:W-:Y:S11]  /*5080*/  @!P1 BRA `(.L_x_84) ;  /* 0x0000000000989947 */ /* 0x014ff60003800000 */
[----:B------:R-:W-:Y:S01]  /*5090*/  ISETP.NE.U32.AND P0, PT, RZ, UR38, PT ;  /* 0x00000026ff007c0c */ /* 0x000fe2000bf05070 */
[----:B------:R-:W-:Y:S01]  /*50a0*/  BSSY B0, `(.L_x_85) ;  /* 0x0000016000007945 */ /* 0x000fe20003800000 */
[----:B------:R-:W-:Y:S02]  /*50b0*/  FSETP.NEU.AND P2, PT, R81, RZ, PT ;  /* 0x000000ff5100720b */ /* 0x000fe40003f4d000 */
[----:B------:R-:W-:Y:S02]  /*50c0*/  CS2R R94, SRZ ;  /* 0x00000000005e7805 */ /* 0x000fe4000001ff00 */
[----:B------:R-:W-:Y:S02]  /*50d0*/  ISETP.NE.AND.EX P0, PT, RZ, UR39, PT, P0 ;  /* 0x00000027ff007c0c */ /* 0x000fe4000bf05300 */
[----:B------:R-:W-:Y:S02]  /*50e0*/  CS2R R92, SRZ ;  /* 0x00000000005c7805 */ /* 0x000fe4000001ff00 */
[----:B------:R-:W-:Y:S02]  /*50f0*/  LOP3.LUT P1, RZ, R164, 0xff, RZ, 0xc0, !PT ;  /* 0x000000ffa4ff7812 */ /* 0x000fe4000782c0ff */
[----:B------:R-:W-:Y:S02]  /*5100*/  CS2R R98, SRZ ;  /* 0x0000000000627805 */ /* 0x000fe4000001ff00 */
[----:B------:R-:W-:Y:S02]  /*5110*/  SEL R0, RZ, 0xffffffff, P2 ;  /* 0xffffffffff007807 */ /* 0x000fe40001000000 */
[----:B------:R-:W-:Y:S02]  /*5120*/  CS2R R96, SRZ ;  /* 0x0000000000607805 */ /* 0x000fe4000001ff00 */
[----:B------:R-:W-:Y:S02]  /*5130*/  SEL R3, RZ, 0xffffffff, P0 ;  /* 0xffffffffff037807 */ /* 0x000fe40000000000 */
[----:B------:R-:W-:Y:S02]  /*5140*/  CS2R R90, SRZ ;  /* 0x00000000005a7805 */ /* 0x000fe4000001ff00 */
[----:B------:R-:W-:Y:S02]  /*5150*/  CS2R R88, SRZ ;  /* 0x0000000000587805 */ /* 0x000fe4000001ff00 */
[----:B------:R-:W-:Y:S02]  /*5160*/  CS2R R86, SRZ ;  /* 0x0000000000567805 */ /* 0x000fe4000001ff00 */
[----:B------:R-:W-:Y:S02]  /*5170*/  @P3 SEL R0, R3, R0, !P1 ;  /* 0x0000000003003207 */ /* 0x000fe40004800000 */
[----:B------:R-:W-:Y:S02]  /*5180*/  CS2R R84, SRZ ;  /* 0x0000000000547805 */ /* 0x000fe4000001ff00 */
[----:B------:R-:W-:Y:S04]  /*5190*/  LOP3.LUT R0, R0, 0x1, RZ, 0xc0, !PT ;  /* 0x0000000100007812 */ /* 0x000fe800078ec0ff */
[----:B------:R-:W-:Y:S01]  /*51a0*/  ISETP.NE.U32.AND P0, PT, R0, 0x1, PT ;  /* 0x000000010000780c */ /* 0x000fe20003f05070 */
[----:B------:R-:W-:Y:S01]  /*51b0*/  @!UPT UIADD3 URZ, UPT, UPT, URZ, URZ, URZ ;  /* 0x000000fffffff290 */ /* 0x000fe2000fffe0ff */
[----:B------:R-:W-:Y:S11]  /*51c0*/  @!P5 BRA `(.L_x_86) ;  /* 0x00000000000cd947 */ /* 0x000ff60003800000 */
[----:B------:R-:W-:Y:S04]  /*51d0*/  SHF.L.U32 R3, R173, 0x1f, RZ ;  /* 0x0000001fad037819 */ /* 0x000fe800000006ff */
[----:B------:R-:W1:Y:S02]  /*51e0*/  SYNCS.PHASECHK.TRANS64.TRYWAIT P1, [UR43+0x30], R3 ;  /* 0x00003003ff0075a7 */ /* 0x000e64000802112b */
[----:B-1----:R-:W-:Y:S05]  /*51f0*/  @!P1 BRA `(.L_x_87) ;  /* 0x0000001c00489947 */ /* 0x002fea0003800000 */
.L_x_86:
[----:B------:R-:W-:Y:S05]  /*5200*/  BSYNC B0 ;  /* 0x0000000000007941 */ /* 0x000fea0003800000 */
.L_x_85:
[----:B------:R2:W4:Y:S01]  /*5210*/  @P0 LDS.128 R92, [R168+UR43+0x200] ;  /* 0x0002002ba85c0984 */ /* 0x0005220008000c00 */
[----:B------:R-:W-:Y:S01]  /*5220*/  UIADD3 UR4, UPT, UPT, UR43, 0x38, URZ ;  /* 0x000000382b047890 */ /* 0x000fe2000fffe0ff */
[----:B------:R-:W-:Y:S02]  /*5230*/  LOP3.LUT R173, R173, 0x1, RZ, 0x3c, !PT ;  /* 0x00000001adad7812 */ /* 0x000fe400078e3cff */
[----:B------:R2:W1:Y:S01]  /*5240*/  @P0 LDS.128 R96, [R178+0x10] ;  /* 0x00001000b2600984 */ /* 0x0004620000000c00 */
[----:B------:R-:W-:Y:S03]  /*5250*/  UPRMT UR4, UR37, 0x654, UR4 ;  /* 0x0000065425047896 */ /* 0x000fe60008000004 */
[----:B------:R2:W1:Y:S04]  /*5260*/  @P0 LDS.128 R88, [R177+0x20] ;  /* 0x00002000b1580984 */ /* 0x0004680000000c00 */
[----:B------:R2:W1:Y:S01]  /*5270*/  @P0 LDS.128 R84, [R176+0x30] ;  /* 0x00003000b0540984 */ /* 0x0004620000000c00 */
[----:B------:R-:W-:Y:S01]  /*5280*/  @!PT LDS RZ, [RZ] ;  /* 0x00000000fffff984 */ /* 0x000fe20000000800 */
[----:B------:R-:W-:Y:S01]  /*5290*/  @!PT LDS RZ, [RZ] ;  /* 0x00000000fffff984 */ /* 0x000fe20000000800 */
[----:B------:R-:W-:Y:S01]  /*52a0*/  @!PT LDS RZ, [RZ] ;  /* 0x00000000fffff984 */ /* 0x000fe20000000800 */
[----:B------:R-:W-:Y:S01]  /*52b0*/  @!PT LDS RZ, [RZ] ;  /* 0x00000000fffff984 */ /* 0x000fe20000000800 */
[----:B------:R5:W-:Y:S06]  /*52c0*/  MEMBAR.ALL.CTA ;  /* 0x0000000000007992 */ /* 0x000bec0000008000 */
[----:B-----5:R-:W5:Y:S02]  /*52d0*/  FENCE.VIEW.ASYNC.S ;  /* 0x00000000000073c6 */ /* 0x020f640000000000 */
[----:B-----5:R-:W-:Y:S01]  /*52e0*/  SYNCS.ARRIVE.TRANS64.RED.A1T0 RZ, [UR4], RZ ;  /* 0x000000ffffff79a7 */ /* 0x020fe20008100404 */
.L_x_84:
[----:B------:R-:W-:Y:S05]  /*52f0*/  BSYNC B1 ;  /* 0x0000000000017941 */ /* 0x000fea0003800000 */
.L_x_83:
[----:B-1----:R-:W-:Y:S04]  /*5300*/  SHF.R.U32.HI R0, RZ, 0x15, R64 ;  /* 0x00000015ff007819 */ /* 0x002fe80000011640 */
[----:B------:R-:W-:Y:S01]  /*5310*/  LOP3.LUT P0, RZ, R0, 0x3, R169, 0x48, !PT ;  /* 0x0000000300ff7812 */ /* 0x000fe200078048a9 */
[----:B------:R-:W-:Y:S01]  /*5320*/  @!UPT UIADD3 URZ, UPT, UPT, URZ, URZ, URZ ;  /* 0x000000fffffff290 */ /* 0x000fe2000fffe0ff */
[----:B------:R-:W-:Y:S11]  /*5330*/  @P4 BRA `(.L_x_88) ;  /* 0x0000000000084947 */ /* 0x000ff60003800000 */
[----:B------:R-:W1:Y:S02]  /*5340*/  SYNCS.PHASECHK.TRANS64.TRYWAIT P1, [R156+URZ+0x70], R5 ;  /* 0x000070059c0075a7 */ /* 0x000e6400080211ff */
[----:B-1----:R-:W-:Y:S05]  /*5350*/  @!P1 BRA `(.L_x_89) ;  /* 0x0000001c00089947 */ /* 0x002fea0003800000 */
.L_x_88:
[----:B------:R-:W-:Y:S05]  /*5360*/  @!P0 BRA `(.L_x_90) ;  /* 0x0000000000408947 */ /* 0x000fea0003800000 */
[----:B------:R-:W1:Y:S01]  /*5370*/  LDCU.64 UR8, c[0x4][0x70] ;  /* 0x01000e00ff0877ac */ /* 0x000e620008000a00 */
[----:B------:R-:W-:Y:S01]  /*5380*/  MOV R3, 0x0 ;  /* 0x0000000000037802 */ /* 0x000fe20000000f00 */
[----:B------:R-:W-:Y:S02]  /*5390*/  HFMA2 R12, -RZ, RZ, 0, 5.9604644775390625e-08 ;  /* 0x00000001ff0c7431 */ /* 0x000fe400000001ff */
[----:B------:R-:W-:Y:S02]  /*53a0*/  IMAD.MOV.U32 R8, RZ, RZ, 0x192 ;  /* 0x00000192ff087424 */ /* 0x000fe400078e00ff */
[----:B------:R-:W-:Y:S01]  /*53b0*/  IMAD.MOV.U32 R13, RZ, RZ, RZ ;  /* 0x000000ffff0d7224 */ /* 0x000fe200078e00ff */
[----:B------:R-:W5:Y:S01]  /*53c0*/  LDCU.64 UR6, c[0x4][0x78] ;  /* 0x01000f00ff0677ac */ /* 0x000f620008000a00 */
[----:B------:R-:W2:Y:S01]  /*53d0*/  LDC.64 R2, c[0x4][R3] ;  /* 0x0100000003027b82 */ /* 0x000ea20000000a00 */
[----:B------:R-:W3:Y:S01]  /*53e0*/  LDCU.64 UR4, c[0x4][0x10] ;  /* 0x01000200ff0477ac */ /* 0x000ee20008000a00 */
[----:B-1----:R-:W-:Y:S01]  /*53f0*/  MOV R5, UR9 ;  /* 0x0000000900057c02 */ /* 0x002fe20008000f00 */
[----:B------:R-:W-:Y:S01]  /*5400*/  IMAD.U32 R4, RZ, RZ, UR8 ;  /* 0x00000008ff047e24 */ /* 0x000fe2000f8e00ff */
[----:B-----5:R-:W-:Y:S01]  /*5410*/  MOV R7, UR7 ;  /* 0x0000000700077c02 */ /* 0x020fe20008000f00 */
[----:B------:R-:W-:Y:S01]  /*5420*/  IMAD.U32 R6, RZ, RZ, UR6 ;  /* 0x00000006ff067e24 */ /* 0x000fe2000f8e00ff */
[----:B---3--:R-:W-:Y:S01]  /*5430*/  MOV R11, UR5 ;  /* 0x00000005000b7c02 */ /* 0x008fe20008000f00 */
[----:B------:R-:W-:Y:S02]  /*5440*/  IMAD.U32 R10, RZ, RZ, UR4 ;  /* 0x00000004ff0a7e24 */ /* 0x000fe4000f8e00ff */
[----:B------:R-:W-:Y:S07]  /*5450*/  LEPC R20, `(.L_x_90) ;  /* 0x000000001014794e */ /* 0x000fee0000000000 */
[----:B--2-4-:R-:W-:Y:S05]  /*5460*/  CALL.ABS.NOINC R2 ;  /* 0x0000000002007343 */ /* 0x014fea0003c00000 */
.L_x_90:
[----:B------:R-:W-:Y:S01]  /*5470*/  LOP3.LUT P0, RZ, R166, 0x60, RZ, 0xc0, !PT ;  /* 0x00000060a6ff7812 */ /* 0x000fe2000780c0ff */
[----:B------:R-:W-:Y:S05]  /*5480*/  WARPSYNC.ALL ;  /* 0x0000000000007948 */ /* 0x000fea0003800000 */
[----:B------:R-:W-:Y:S01]  /*5490*/  R2UR UR4, R64 ;  /* 0x00000000400472ca */ /* 0x000fe200000e0000 */
[----:B------:R-:W-:Y:S01]  /*54a0*/  BSSY.RECONVERGENT B0, `(.L_x_91) ;  /* 0x0000121000007945 */ /* 0x000fe20003800200 */
[-C--:B----4-:R-:W-:Y:S02]  /*54b0*/  F2FP.F16.E5M2.UNPACK_B R82, R92.reuse ;  /* 0x0000005cff52723e */ /* 0x090fe400020004ff */
[----:B------:R-:W-:Y:S02]  /*54c0*/  F2FP.F16.E5M2.UNPACK_B R109, R92.H1 ;  /* 0x0000005cff6d723e */ /* 0x000fe400030004ff */
[-C--:B------:R-:W-:Y:S01]  /*54d0*/  F2FP.F16.E5M2.UNPACK_B R107, R93.reuse ;  /* 0x0000005dff6b723e */ /* 0x080fe200020004ff */
[--C-:B------:R-:W-:Y:S01]  /*54e0*/  HADD2.F32 R80, -RZ, R82.reuse.H0_H0 ;  /* 0x20000052ff507230 */ /* 0x100fe20000004100 */
[----:B------:R-:W-:Y:S01]  /*54f0*/  F2FP.F16.E5M2.UNPACK_B R105, R93.H1 ;  /* 0x0000005dff69723e */ /* 0x000fe200030004ff */
[----:B------:R-:W-:Y:S01]  /*5500*/  HADD2.F32 R82, -RZ, R82.H1_H1 ;  /* 0x30000052ff527230 */ /* 0x000fe20000004100 */
[-C--:B------:R-:W-:Y:S01]  /*5510*/  F2FP.F16.E5M2.UNPACK_B R130, R84.reuse ;  /* 0x00000054ff82723e */ /* 0x080fe200020004ff */
[--C-:B------:R-:W-:Y:S01]  /*5520*/  HADD2.F32 R83, -RZ, R109.reuse.H0_H0 ;  /* 0x2000006dff537230 */ /* 0x100fe20000004100 */
[----:B------:R-:W-:Y:S01]  /*5530*/  F2FP.F16.E5M2.UNPACK_B R132, R84.H1 ;  /* 0x00000054ff84723e */ /* 0x000fe200030004ff */
[----:B------:R-:W3:Y:S01]  /*5540*/  LDTM.x64 R4, tmem[UR4] ;  /* 0x00000004000479ee */ /* 0x000ee20008340000 */
[----:B------:R-:W-:Y:S01]  /*5550*/  NOP ;  /* 0x0000000000007918 */ /* 0x000fe20000000000 */
[----:B------:R-:W-:Y:S01]  /*5560*/  R2UR UR5, R156 ;  /* 0x000000009c0572ca */ /* 0x000fe200000e0000 */
[--C-:B------:R-:W-:Y:S01]  /*5570*/  HADD2.F32 R129, -RZ, R130.reuse.H0_H0 ;  /* 0x20000082ff817230 */ /* 0x100fe20000004100 */
[----:B------:R-:W-:Y:S01]  /*5580*/  F2FP.F16.E5M2.UNPACK_B R93, R94 ;  /* 0x0000005eff5d723e */ /* 0x000fe200020004ff */
[----:B------:R-:W-:Y:S01]  /*5590*/  HADD2.F32 R130, -RZ, R130.H1_H1 ;  /* 0x30000082ff827230 */ /* 0x000fe20000004100 */
[-C--:B------:R-:W-:Y:S01]  /*55a0*/  F2FP.F16.E5M2.UNPACK_B R134, R85.reuse ;  /* 0x00000055ff86723e */ /* 0x080fe200020004ff */
[----:B------:R-:W-:Y:S01]  /*55b0*/  HADD2.F32 R84, -RZ, R109.H1_H1 ;  /* 0x3000006dff547230 */ /* 0x000fe20000004100 */
[----:B------:R-:W-:Y:S01]  /*55c0*/  F2FP.F16.E5M2.UNPACK_B R136, R85.H1 ;  /* 0x00000055ff88723e */ /* 0x000fe200030004ff */
[--C-:B------:R-:W-:Y:S01]  /*55d0*/  HADD2.F32 R85, -RZ, R107.reuse.H0_H0 ;  /* 0x2000006bff557230 */ /* 0x100fe20000004100 */
[-C--:B------:R-:W-:Y:S01]  /*55e0*/  F2FP.F16.E5M2.UNPACK_B R138, R86.reuse ;  /* 0x00000056ff8a723e */ /* 0x080fe200020004ff */
[--C-:B------:R-:W-:Y:S01]  /*55f0*/  HADD2.F32 R133, -RZ, R134.reuse.H0_H0 ;  /* 0x20000086ff857230 */ /* 0x100fe20000004100 */
[----:B------:R-:W-:Y:S01]  /*5600*/  F2FP.F16.E5M2.UNPACK_B R140, R86.H1 ;  /* 0x00000056ff8c723e */ /* 0x000fe200030004ff */
[----:B------:R-:W-:Y:S01]  /*5610*/  HADD2.F32 R86, -RZ, R107.H1_H1 ;  /* 0x3000006bff567230 */ /* 0x000fe20000004100 */
[----:B------:R-:W-:Y:S01]  /*5620*/  F2FP.F16.E5M2.UNPACK_B R142, R87 ;  /* 0x00000057ff8e723e */ /* 0x000fe200020004ff */
[----:B------:R-:W-:Y:S01]  /*5630*/  UIADD3 UR5, UPT, UPT, UR5, 0x90, URZ ;  /* 0x0000009005057890 */ /* 0x000fe2000fffe0ff */
[----:B------:R-:W-:Y:S01]  /*5640*/  HADD2.F32 R134, -RZ, R134.H1_H1 ;  /* 0x30000086ff867230 */ /* 0x000fe20000004100 */
[----:B------:R-:W-:Y:S01]  /*5650*/  F2FP.F16.E5M2.UNPACK_B R114, R88 ;  /* 0x00000058ff72723e */ /* 0x000fe200020004ff */
[--C-:B------:R-:W-:Y:S01]  /*5660*/  HADD2.F32 R137, -RZ, R138.reuse.H0_H0 ;  /* 0x2000008aff897230 */ /* 0x100fe20000004100 */
[----:B------:R-:W-:Y:S01]  /*5670*/  UPRMT UR5, UR37, 0x654, UR5 ;  /* 0x0000065425057896 */ /* 0x000fe20008000005 */
[----:B------:R-:W-:Y:S01]  /*5680*/  HADD2.F32 R138, -RZ, R138.H1_H1 ;  /* 0x3000008aff8a7230 */ /* 0x000fe20000004100 */
[-C--:B------:R-:W-:Y:S01]  /*5690*/  F2FP.F16.E5M2.UNPACK_B R118, R89.reuse ;  /* 0x00000059ff76723e */ /* 0x080fe200020004ff */
[--C-:B------:R-:W-:Y:S01]  /*56a0*/  HADD2.F32 R113, -RZ, R114.reuse.H0_H0 ;  /* 0x20000072ff717230 */ /* 0x100fe20000004100 */
[----:B------:R-:W-:Y:S01]  /*56b0*/  F2FP.F16.E5M2.UNPACK_B R120, R89.H1 ;  /* 0x00000059ff78723e */ /* 0x000fe200030004ff */
[C---:B---3--:R-:W-:Y:S01]  /*56c0*/  FMUL R4, R78.reuse, R4 ;  /* 0x000000044e047220 */ /* 0x048fe20000400000 */
[C---:B------:R-:W-:Y:S01]  /*56d0*/  FMUL R5, R78.reuse, R5 ;  /* 0x000000054e057220 */ /* 0x040fe20000400000 */
[C---:B------:R-:W-:Y:S01]  /*56e0*/  FMUL R8, R78.reuse, R8 ;  /* 0x000000084e087220 */ /* 0x040fe20000400000 */
[C---:B------:R-:W-:Y:S01]  /*56f0*/  FMUL R9, R78.reuse, R9 ;  /* 0x000000094e097220 */ /* 0x040fe20000400000 */
[----:B------:R-:W-:Y:S01]  /*5700*/  SYNCS.ARRIVE.TRANS64.RED.A1T0 RZ, [UR5], RZ ;  /* 0x000000ffffff79a7 */ /* 0x000fe20008100405 */
[C---:B------:R-:W-:Y:S01]  /*5710*/  FFMA R4, R81.reuse, R80, R4 ;  /* 0x0000005051047223 */ /* 0x040fe20000000004 */
[C---:B------:R-:W-:Y:S01]  /*5720*/  FFMA R5, R81.reuse, R82, R5 ;  /* 0x0000005251057223 */ /* 0x040fe20000000005 */
[----:B------:R-:W-:Y:S02]  /*5730*/  HADD2.F32 R89, -RZ, R93.H0_H0 ;  /* 0x2000005dff597230 */ /* 0x000fe40000004100 */
[C---:B------:R-:W-:Y:S01]  /*5740*/  FMUL R12, R78.reuse, R12 ;  /* 0x0000000c4e0c7220 */ /* 0x040fe20000400000 */
        /* <DEDUP_REMOVED lines=11> */
[----:B------:R-:W-:Y:S02]  /*5800*/  HADD2.F32 R114, -RZ, R114.H1_H1 ;  /* 0x30000072ff727230 */ /* 0x000fe40000004100 */
[C---:B------:R-:W-:Y:S01]  /*5810*/  FMUL R32, R78.reuse, R36 ;  /* 0x000000244e207220 */ /* 0x040fe20000400000 */
[C---:B------:R-:W-:Y:S01]  /*5820*/  FMUL R33, R78.reuse, R37 ;  /* 0x000000254e217220 */ /* 0x040fe20000400000 */
[--C-:B------:R-:W-:Y:S02]  /*5830*/  HADD2.F32 R117, -RZ, R118.reuse.H0_H0 ;  /* 0x20000076ff757230 */ /* 0x100fe40000004100 */
[C---:B------:R-:W-:Y:S01]  /*5840*/  FMUL R36, R78.reuse, R40 ;  /* 0x000000284e247220 */ /* 0x040fe20000400000 */
[----:B------:R-:W-:Y:S02]  /*5850*/  HADD2.F32 R118, -RZ, R118.H1_H1 ;  /* 0x30000076ff767230 */ /* 0x000fe40000004100 */
        /* <DEDUP_REMOVED lines=8> */
[----:B------:R-:W-:Y:S01]  /*58e0*/  F2FP.F16.E5M2.UNPACK_B R92, R94.H1 ;  /* 0x0000005eff5c723e */ /* 0x000fe200030004ff */
[C---:B------:R-:W-:Y:S01]  /*58f0*/  FMUL R53, R78.reuse, R57 ;  /* 0x000000394e357220 */ /* 0x040fe20000400000 */
[C---:B------:R-:W-:Y:S01]  /*5900*/  FMUL R56, R78.reuse, R60 ;  /* 0x0000003c4e387220 */ /* 0x040fe20000400000 */
[----:B------:R-:W-:Y:S01]  /*5910*/  F2FP.F16.E5M2.UNPACK_B R141, R87.H1 ;  /* 0x00000057ff8d723e */ /* 0x000fe200030004ff */
[C---:B------:R-:W-:Y:S01]  /*5920*/  FMUL R57, R78.reuse, R61 ;  /* 0x0000003d4e397220 */ /* 0x040fe20000400000 */
[----:B------:R-:W-:Y:S02]  /*5930*/  HADD2.F32 R80, -RZ, R142.H1_H1 ;  /* 0x3000008eff507230 */ /* 0x000fe40000004100 */
[C---:B------:R-:W-:Y:S01]  /*5940*/  FMUL R60, R78.reuse, R64 ;  /* 0x000000404e3c7220 */ /* 0x040fe20000400000 */
[----:B------:R-:W-:Y:S01]  /*5950*/  F2FP.F16.E5M2.UNPACK_B R116, R88.H1 ;  /* 0x00000058ff74723e */ /* 0x000fe200030004ff */
[C---:B------:R-:W-:Y:S01]  /*5960*/  FMUL R61, R78.reuse, R65 ;  /* 0x000000414e3d7220 */ /* 0x040fe20000400000 */
[C---:B------:R-:W-:Y:S01]  /*5970*/  FMUL R6, R78.reuse, R6 ;  /* 0x000000064e067220 */ /* 0x040fe20000400000 */
[----:B------:R-:W-:Y:S01]  /*5980*/  F2FP.F16.E5M2.UNPACK_B R94, R95 ;  /* 0x0000005fff5e723e */ /* 0x000fe200020004ff */
[C---:B------:R-:W-:Y:S01]  /*5990*/  FMUL R7, R78.reuse, R7 ;  /* 0x000000074e077220 */ /* 0x040fe20000400000 */
[--C-:B------:R-:W-:Y:S02]  /*59a0*/  HADD2.F32 R87, -RZ, R105.reuse.H0_H0 ;  /* 0x20000069ff577230 */ /* 0x100fe40000004100 */
[C---:B------:R-:W-:Y:S01]  /*59b0*/  FFMA R6, R81.reuse, R83, R6 ;  /* 0x0000005351067223 */ /* 0x040fe20000000006 */
[----:B------:R-:W-:Y:S01]  /*59c0*/  F2FP.F16.E5M2.UNPACK_B R122, R90 ;  /* 0x0000005aff7a723e */ /* 0x000fe200020004ff */
[C---:B------:R-:W-:Y:S01]  /*59d0*/  FFMA R7, R81.reuse, R84, R7 ;  /* 0x0000005451077223 */ /* 0x040fe20000000007 */
[C---:B------:R-:W-:Y:S01]  /*59e0*/  FFMA R8, R81.reuse, R85, R8 ;  /* 0x0000005551087223 */ /* 0x040fe20000000008 */
[----:B------:R-:W-:Y:S01]  /*59f0*/  F2FP.F16.E5M2.UNPACK_B R124, R90.H1 ;  /* 0x0000005aff7c723e */ /* 0x000fe200030004ff */
[----:B------:R-:W-:Y:S02]  /*5a00*/  HADD2.F32 R88, -RZ, R105.H1_H1 ;  /* 0x30000069ff587230 */ /* 0x000fe40000004100 */
[----:B------:R-:W-:Y:S01]  /*5a10*/  FFMA R9, R81, R86, R9 ;  /* 0x0000005651097223 */ /* 0x000fe20000000009 */
[----:B------:R-:W-:Y:S01]  /*5a20*/  F2FP.SATFINITE.E5M2.F32.PACK_AB_MERGE_C R156, R7, R6, RZ ;  /* 0x00000006079c723e */ /* 0x000fe200048060ff */
[----:B------:R-:W-:Y:S02]  /*5a30*/  HADD2.F32 R90, -RZ, R93.H1_H1 ;  /* 0x3000005dff5a7230 */ /* 0x000fe40000004100 */
[C---:B------:R-:W-:Y:S01]  /*5a40*/  FMUL R10, R78.reuse, R10 ;  /* 0x0000000a4e0a7220 */ /* 0x040fe20000400000 */
[--C-:B------:R-:W-:Y:S01]  /*5a50*/  HADD2.F32 R93, -RZ, R94.reuse.H0_H0 ;  /* 0x2000005eff5d7230 */ /* 0x100fe20000004100 */
[----:B------:R-:W-:Y:S01]  /*5a60*/  F2FP.SATFINITE.E5M2.F32.PACK_AB_MERGE_C R156, R5, R4, R156 ;  /* 0x00000004059c723e */ /* 0x000fe2000480609c */
[----:B------:R-:W-:Y:S02]  /*5a70*/  HADD2.F32 R94, -RZ, R94.H1_H1 ;  /* 0x3000005eff5e7230 */ /* 0x000fe40000004100 */
[C---:B------:R-:W-:Y:S01]  /*5a80*/  FFMA R10, R81.reuse, R87, R10 ;  /* 0x00000057510a7223 */ /* 0x040fe2000000000a */
[--C-:B------:R-:W-:Y:S02]  /*5a90*/  HADD2.F32 R121, -RZ, R122.reuse.H0_H0 ;  /* 0x2000007aff797230 */ /* 0x100fe40000004100 */
[C---:B------:R-:W-:Y:S01]  /*5aa0*/  FMUL R11, R78.reuse, R11 ;  /* 0x0000000b4e0b7220 */ /* 0x040fe20000400000 */
[----:B------:R-:W-:Y:S01]  /*5ab0*/  F2FP.F16.E5M2.UNPACK_B R126, R91 ;  /* 0x0000005bff7e723e */ /* 0x000fe200020004ff */
[----:B------:R-:W-:Y:S01]  /*5ac0*/  HADD2.F32 R122, -RZ, R122.H1_H1 ;  /* 0x3000007aff7a7230 */ /* 0x000fe20000004100 */
[----:B------:R-:W-:Y:S01]  /*5ad0*/  F2FP.F16.E5M2.UNPACK_B R103, R95.H1 ;  /* 0x0000005fff67723e */ /* 0x000fe200030004ff */
[C---:B------:R-:W-:Y:S01]  /*5ae0*/  FFMA R11, R81.reuse, R88, R11 ;  /* 0x00000058510b7223 */ /* 0x040fe2000000000b */
[----:B------:R-:W-:Y:S01]  /*5af0*/  F2FP.F16.E5M2.UNPACK_B R128, R91.H1 ;  /* 0x0000005bff80723e */ /* 0x000fe200030004ff */
[----:B------:R-:W-:Y:S02]  /*5b00*/  HADD2.F32 R91, -RZ, R92.H0_H0 ;  /* 0x2000005cff5b7230 */ /* 0x000fe40000004100 */
[C---:B------:R-:W-:Y:S01]  /*5b10*/  FFMA R12, R81.reuse, R89, R12 ;  /* 0x00000059510c7223 */ /* 0x040fe2000000000c */
[----:B------:R-:W-:Y:S01]  /*5b20*/  FFMA R13, R81, R90, R13 ;  /* 0x0000005a510d7223 */ /* 0x000fe2000000000d */
[----:B------:R-:W-:Y:S01]  /*5b30*/  F2FP.SATFINITE.E5M2.F32.PACK_AB_MERGE_C R157, R11, R10, RZ ;  /* 0x0000000a0b9d723e */ /* 0x000fe200048060ff */
[--C-:B------:R-:W-:Y:S01]  /*5b40*/  HADD2.F32 R125, -RZ, R126.reuse.H0_H0 ;  /* 0x2000007eff7d7230 */ /* 0x100fe20000004100 */
[----:B------:R-:W-:Y:S01]  /*5b50*/  F2FP.F16.E5M2.UNPACK_B R101, R96 ;  /* 0x00000060ff65723e */ /* 0x000fe200020004ff */
[----:B------:R-:W-:Y:S01]  /*5b60*/  HADD2.F32 R126, -RZ, R126.H1_H1 ;  /* 0x3000007eff7e7230 */ /* 0x000fe20000004100 */
[----:B------:R-:W-:Y:S01]  /*5b70*/  F2FP.SATFINITE.E5M2.F32.PACK_AB_MERGE_C R157, R9, R8, R157 ;  /* 0x00000008099d723e */ /* 0x000fe2000480609d */
[----:B------:R-:W-:Y:S02]  /*5b80*/  HADD2.F32 R83, -RZ, R142.H0_H0 ;  /* 0x2000008eff537230 */ /* 0x000fe40000004100 */
[C---:B------:R-:W-:Y:S01]  /*5b90*/  FMUL R14, R78.reuse, R14 ;  /* 0x0000000e4e0e7220 */ /* 0x040fe20000400000 */
[----:B------:R-:W-:Y:S02]  /*5ba0*/  HADD2.F32 R92, -RZ, R92.H1_H1 ;  /* 0x3000005cff5c7230 */ /* 0x000fe40000004100 */
[C---:B------:R-:W-:Y:S01]  /*5bb0*/  FMUL R15, R78.reuse, R15 ;  /* 0x0000000f4e0f7220 */ /* 0x040fe20000400000 */
[----:B------:R-:W-:Y:S01]  /*5bc0*/  F2FP.F16.E5M2.UNPACK_B R100, R96.H1 ;  /* 0x00000060ff64723e */ /* 0x000fe200030004ff */
[--C-:B------:R-:W-:Y:S02]  /*5bd0*/  HADD2.F32 R95, -RZ, R103.reuse.H0_H0 ;  /* 0x20000067ff5f7230 */ /* 0x100fe40000004100 */
[C---:B------:R-:W-:Y:S01]  /*5be0*/  FFMA R14, R81.reuse, R91, R14 ;  /* 0x0000005b510e7223 */ /* 0x040fe2000000000e */
[C---:B------:R-:W-:Y:S01]  /*5bf0*/  FFMA R15, R81.reuse, R92, R15 ;  /* 0x0000005c510f7223 */ /* 0x040fe2000000000f */
[C---:B------:R-:W-:Y:S01]  /*5c00*/  FFMA R16, R81.reuse, R93, R16 ;  /* 0x0000005d51107223 */ /* 0x040fe20000000010 */
[----:B------:R-:W-:Y:S01]  /*5c10*/  FFMA R17, R81, R94, R17 ;  /* 0x0000005e51117223 */ /* 0x000fe20000000011 */
[-C--:B------:R-:W-:Y:S01]  /*5c20*/  F2FP.F16.E5M2.UNPACK_B R102, R97.reuse ;  /* 0x00000061ff66723e */ /* 0x080fe200020004ff */
[----:B------:R-:W-:Y:S01]  /*5c30*/  HADD2.F32 R96, -RZ, R103.H1_H1 ;  /* 0x30000067ff607230 */ /* 0x000fe20000004100 */
[----:B------:R-:W-:Y:S01]  /*5c40*/  F2FP.SATFINITE.E5M2.F32.PACK_AB_MERGE_C R158, R15, R14, RZ ;  /* 0x0000000e0f9e723e */ /* 0x000fe200048060ff */
[C---:B------:R-:W-:Y:S01]  /*5c50*/  FMUL R18, R78.reuse, R18 ;  /* 0x000000124e127220 */ /* 0x040fe20000400000 */
[----:B------:R-:W-:Y:S01]  /*5c60*/  F2FP.F16.E5M2.UNPACK_B R104, R97.H1 ;  /* 0x00000061ff68723e */ /* 0x000fe200030004ff */
[--C-:B------:R-:W-:Y:S01]  /*5c70*/  HADD2.F32 R97, -RZ, R101.reuse.H0_H0 ;  /* 0x20000065ff617230 */ /* 0x100fe20000004100 */
[----:B------:R-:W-:Y:S01]  /*5c80*/  F2FP.SATFINITE.E5M2.F32.PACK_AB_MERGE_C R158, R13, R12, R158 ;  /* 0x0000000c0d9e723e */ /* 0x000fe2000480609e */
[C---:B------:R-:W-:Y:S01]  /*5c90*/  FFMA R18, R81.reuse, R95, R18 ;  /* 0x0000005f51127223 */ /* 0x040fe20000000012 */
[----:B------:R-:W-:Y:S01]  /*5ca0*/  F2FP.F16.E5M2.UNPACK_B R110, R99 ;  /* 0x00000063ff6e723e */ /* 0x000fe200020004ff */
[C---:B------:R-:W-:Y:S01]  /*5cb0*/  FMUL R19, R78.reuse, R19 ;  /* 0x000000134e137220 */ /* 0x040fe20000400000 */
[----:B------:R-:W-:Y:S01]  /*5cc0*/  F2FP.F16.E5M2.UNPACK_B R112, R99.H1 ;  /* 0x00000063ff70723e */ /* 0x000fe200030004ff */
[----:B------:R-:W-:Y:S01]  /*5cd0*/  HADD2.F32 R99, -RZ, R101.H1_H1 ;  /* 0x30000065ff637230 */ /* 0x000fe20000004100 */
[-C--:B------:R-:W-:Y:S01]  /*5ce0*/  F2FP.F16.E5M2.UNPACK_B R106, R98.reuse ;  /* 0x00000062ff6a723e */ /* 0x080fe200020004ff */
[----:B------:R-:W-:Y:S01]  /*5cf0*/  HADD2.F32 R101, -RZ, R102.H0_H0 ;  /* 0x20000066ff657230 */ /* 0x000fe20000004100 */
[----:B------:R-:W-:Y:S01]  /*5d00*/  F2FP.F16.E5M2.UNPACK_B R108, R98.H1 ;  /* 0x00000062ff6c723e */ /* 0x000fe200030004ff */
[----:B------:R-:W-:Y:S02]  /*5d10*/  HADD2.F32 R98, -RZ, R100.H0_H0 ;  /* 0x20000064ff627230 */ /* 0x000fe40000004100 */
[C---:B------:R-:W-:Y:S01]  /*5d20*/  FFMA R19, R81.reuse, R96, R19 ;  /* 0x0000006051137223 */ /* 0x040fe20000000013 */
[C---:B------:R-:W-:Y:S01]  /*5d30*/  FFMA R0, R81.reuse, R97, R0 ;  /* 0x0000006151007223 */ /* 0x040fe20000000000 */
[----:B------:R-:W-:Y:S01]  /*5d40*/  FFMA R2, R81, R99, R2 ;  /* 0x0000006351027223 */ /* 0x000fe20000000002 */
[----:B------:R-:W-:Y:S02]  /*5d50*/  HADD2.F32 R102, -RZ, R102.H1_H1 ;  /* 0x30000066ff667230 */ /* 0x000fe40000004100 */
[C---:B------:R-:W-:Y:S01]  /*5d60*/  FMUL R3, R78.reuse, R22 ;  /* 0x000000164e037220 */ /* 0x040fe20000400000 */
[----:B------:R-:W-:Y:S01]  /*5d70*/  HADD2.F32 R100, -RZ, R100.H1_H1 ;  /* 0x30000064ff647230 */ /* 0x000fe20000004100 */
[----:B------:R-:W-:Y:S01]  /*5d80*/  F2FP.SATFINITE.E5M2.F32.PACK_AB_MERGE_C R159, R19, R18, RZ ;  /* 0x00000012139f723e */ /* 0x000fe200048060ff */
[--C-:B------:R-:W-:Y:S02]  /*5d90*/  HADD2.F32 R105, -RZ, R106.reuse.H0_H0 ;  /* 0x2000006aff697230 */ /* 0x100fe40000004100 */
[----:B------:R-:W-:Y:S01]  /*5da0*/  FFMA R3, R81, R98, R3 ;  /* 0x0000006251037223 */ /* 0x000fe20000000003 */
[----:B------:R-:W-:Y:S01]  /*5db0*/  HADD2.F32 R106, -RZ, R106.H1_H1 ;  /* 0x3000006aff6a7230 */ /* 0x000fe20000004100 */
[----:B------:R-:W-:Y:S01]  /*5dc0*/  F2FP.SATFINITE.E5M2.F32.PACK_AB_MERGE_C R159, R17, R16, R159 ;  /* 0x00000010119f723e */ /* 0x000fe2000480609f */
[----:B------:R-:W-:Y:S02]  /*5dd0*/  HADD2.F32 R109, -RZ, R110.H0_H0 ;  /* 0x2000006eff6d7230 */ /* 0x000fe40000004100 */
[C---:B------:R-:W-:Y:S01]  /*5de0*/  FMUL R23, R78.reuse, R23 ;  /* 0x000000174e177220 */ /* 0x040fe20000400000 */
[--C-:B------:R-:W-:Y:S02]  /*5df0*/  HADD2.F32 R103, -RZ, R104.reuse.H0_H0 ;  /* 0x20000068ff677230 */ /* 0x100fe40000004100 */
[C---:B------:R-:W-:Y:S01]  /*5e00*/  FMUL R22, R78.reuse, R26 ;  /* 0x0000001a4e167220 */ /* 0x040fe20000400000 */
[----:B------:R-:W-:Y:S01]  /*5e10*/  HADD2.F32 R104, -RZ, R104.H1_H1 ;  /* 0x30000068ff687230 */ /* 0x000fe20000004100 */
[----:B------:R1:W-:Y:S01]  /*5e20*/  STS.128 [R168+UR43+0x2200], R156 ;  /* 0x0022009ca8007988 */ /* 0x0003e20008000c2b */
[C---:B------:R-:W-:Y:S01]  /*5e30*/  FFMA R23, R81.reuse, R100, R23 ;  /* 0x0000006451177223 */ /* 0x040fe20000000017 */
[C---:B------:R-:W-:Y:S01]  /*5e40*/  FFMA R20, R81.reuse, R101, R20 ;  /* 0x0000006551147223 */ /* 0x040fe20000000014 */
[C---:B------:R-:W-:Y:S01]  /*5e50*/  FFMA R21, R81.reuse, R102, R21 ;  /* 0x0000006651157223 */ /* 0x040fe20000000015 */
[----:B------:R-:W-:Y:S01]  /*5e60*/  FFMA R22, R81, R103, R22 ;  /* 0x0000006751167223 */ /* 0x000fe20000000016 */
[----:B------:R-:W-:Y:S01]  /*5e70*/  HADD2.F32 R110, -RZ, R110.H1_H1 ;  /* 0x3000006eff6e7230 */ /* 0x000fe20000004100 */
[----:B------:R-:W-:Y:S01]  /*5e80*/  F2FP.SATFINITE.E5M2.F32.PACK_AB_MERGE_C R161, R23, R3, RZ ;  /* 0x0000000317a1723e */ /* 0x000fe200048060ff */
[C---:B------:R-:W-:Y:S01]  /*5e90*/  FMUL R27, R78.reuse, R27 ;  /* 0x0000001b4e1b7220 */ /* 0x040fe20000400000 */
[--C-:B------:R-:W-:Y:S02]  /*5ea0*/  HADD2.F32 R107, -RZ, R108.reuse.H0_H0 ;  /* 0x2000006cff6b7230 */ /* 0x100fe40000004100 */
[----:B------:R-:W-:Y:S01]  /*5eb0*/  FMUL R26, R78, R30 ;  /* 0x0000001e4e1a7220 */ /* 0x000fe20000400000 */
[----:B------:R-:W-:Y:S01]  /*5ec0*/  HADD2.F32 R108, -RZ, R108.H1_H1 ;  /* 0x3000006cff6c7230 */ /* 0x000fe20000004100 */
[----:B------:R-:W-:Y:S01]  /*5ed0*/  F2FP.SATFINITE.E5M2.F32.PACK_AB_MERGE_C R160, R2, R0, R161 ;  /* 0x0000000002a0723e */ /* 0x000fe200048060a1 */
[C---:B------:R-:W-:Y:S01]  /*5ee0*/  FFMA R27, R81.reuse, R104, R27 ;  /* 0x00000068511b7223 */ /* 0x040fe2000000001b */
[C---:B------:R-:W-:Y:S01]  /*5ef0*/  FFMA R24, R81.reuse, R105, R24 ;  /* 0x0000006951187223 */ /* 0x040fe20000000018 */
[C---:B------:R-:W-:Y:S01]  /*5f00*/  FFMA R25, R81.reuse, R106, R25 ;  /* 0x0000006a51197223 */ /* 0x040fe20000000019 */
[----:B------:R-:W-:Y:S01]  /*5f10*/  FFMA R26, R81, R107, R26 ;  /* 0x0000006b511a7223 */ /* 0x000fe2000000001a */
[C---:B------:R-:W-:Y:S01]  /*5f20*/  FMUL R31, R78.reuse, R31 ;  /* 0x0000001f4e1f7220 */ /* 0x040fe20000400000 */
[--C-:B------:R-:W-:Y:S01]  /*5f30*/  HADD2.F32 R111, -RZ, R112.reuse.H0_H0 ;  /* 0x20000070ff6f7230 */ /* 0x100fe20000004100 */
[----:B------:R-:W-:Y:S01]  /*5f40*/  F2FP.SATFINITE.E5M2.F32.PACK_AB_MERGE_C R162, R27, R22, RZ ;  /* 0x000000161ba2723e */ /* 0x000fe200048060ff */
[----:B------:R-:W-:Y:S02]  /*5f50*/  HADD2.F32 R112, -RZ, R112.H1_H1 ;  /* 0x30000070ff707230 */ /* 0x000fe40000004100 */
[C---:B------:R-:W-:Y:S01]  /*5f60*/  FFMA R31, R81.reuse, R108, R31 ;  /* 0x0000006c511f7223 */ /* 0x040fe2000000001f */
[----:B------:R-:W-:Y:S01]  /*5f70*/  FFMA R28, R81, R109, R28 ;  /* 0x0000006d511c7223 */ /* 0x000fe2000000001c */
[----:B------:R-:W-:Y:S01]  /*5f80*/  F2FP.SATFINITE.E5M2.F32.PACK_AB_MERGE_C R161, R21, R20, R162 ;  /* 0x0000001415a1723e */ /* 0x000fe200048060a2 */
[----:B------:R-:W-:Y:S01]  /*5f90*/  FFMA R29, R81, R110, R29 ;  /* 0x0000006e511d7223 */ /* 0x000fe2000000001d */
[C---:B------:R-:W-:Y:S01]  /*5fa0*/  FMUL R30, R78.reuse, R34 ;  /* 0x000000224e1e7220 */ /* 0x040fe20000400000 */
[----:B------:R-:W-:Y:S01]  /*5fb0*/  F2FP.SATFINITE.E5M2.F32.PACK_AB_MERGE_C R163, R31, R26, RZ ;  /* 0x0000001a1fa3723e */ /* 0x000fe200048060ff */
[C---:B------:R-:W-:Y:S01]  /*5fc0*/  FMUL R35, R78.reuse, R35 ;  /* 0x000000234e237220 */ /* 0x040fe20000400000 */
[--C-:B------:R-:W-:Y:S02]  /*5fd0*/  HADD2.F32 R115, -RZ, R116.reuse.H0_H0 ;  /* 0x20000074ff737230 */ /* 0x100fe40000004100 */
[----:B------:R-:W-:Y:S01]  /*5fe0*/  FFMA R30, R81, R111, R30 ;  /* 0x0000006f511e7223 */ /* 0x000fe2000000001e */
[----:B------:R-:W-:Y:S01]  /*5ff0*/  F2FP.SATFINITE.E5M2.F32.PACK_AB_MERGE_C R162, R25, R24, R163 ;  /* 0x0000001819a2723e */ /* 0x000fe200048060a3 */
[C---:B------:R-:W-:Y:S01]  /*6000*/  FFMA R35, R81.reuse, R112, R35 ;  /* 0x0000007051237223 */ /* 0x040fe20000000023 */
[C---:B------:R-:W-:Y:S01]  /*6010*/  FFMA R32, R81.reuse, R113, R32 ;  /* 0x0000007151207223 */ /* 0x040fe20000000020 */
[----:B------:R-:W-:Y:S01]  /*6020*/  FFMA R33, R81, R114, R33 ;  /* 0x0000007251217223 */ /* 0x000fe20000000021 */
[----:B------:R-:W-:Y:S02]  /*6030*/  HADD2.F32 R116, -RZ, R116.H1_H1 ;  /* 0x30000074ff747230 */ /* 0x000fe40000004100 */
        /* <DEDUP_REMOVED lines=9> */
[----:B------:R-:W-:Y:S01]  /*60d0*/  HADD2.F32 R120, -RZ, R120.H1_H1 ;  /* 0x30000078ff787230 */ /* 0x000fe20000004100 */
[----:B------:R1:W-:Y:S01]  /*60e0*/  STS.128 [R178+0x2010], R160 ;  /* 0x002010a0b2007388 */ /* 0x0003e20000000c00 */
[----:B------:R-:W-:Y:S01]  /*60f0*/  F2FP.SATFINITE.E5M2.F32.PACK_AB_MERGE_C R184, R39, R34, RZ ;  /* 0x0000002227b8723e */ /* 0x000fe200048060ff */
[C---:B------:R-:W-:Y:S01]  /*6100*/  FMUL R38, R78.reuse, R42 ;  /* 0x0000002a4e267220 */ /* 0x040fe20000400000 */
[C---:B------:R-:W-:Y:S01]  /*6110*/  FMUL R43, R78.reuse, R43 ;  /* 0x0000002b4e2b7220 */ /* 0x040fe20000400000 */
[--C-:B------:R-:W-:Y:S01]  /*6120*/  HADD2.F32 R123, -RZ, R124.reuse.H0_H0 ;  /* 0x2000007cff7b7230 */ /* 0x100fe20000004100 */
[----:B------:R-:W-:Y:S01]  /*6130*/  F2FP.SATFINITE.E5M2.F32.PACK_AB_MERGE_C R184, R33, R32, R184 ;  /* 0x0000002021b8723e */ /* 0x000fe200048060b8 */
[C---:B------:R-:W-:Y:S01]  /*6140*/  FFMA R38, R81.reuse, R119, R38 ;  /* 0x0000007751267223 */ /* 0x040fe20000000026 */
        /* <DEDUP_REMOVED lines=12> */
[C---:B------:R-:W-:Y:S01]  /*6210*/  FFMA R45, R81.reuse, R126, R45 ;  /* 0x0000007e512d7223 */ /* 0x040fe2000000002d */
[----:B------:R-:W-:Y:S02]  /*6220*/  HADD2.F32 R128, -RZ, R128.H1_H1 ;  /* 0x30000080ff807230 */ /* 0x000fe40000004100 */
[C---:B------:R-:W-:Y:S01]  /*6230*/  FMUL R46, R78.reuse, R50 ;  /* 0x000000324e2e7220 */ /* 0x040fe20000400000 */
[C---:B------:R-:W-:Y:S01]  /*6240*/  FMUL R51, R78.reuse, R51 ;  /* 0x000000334e337220 */ /* 0x040fe20000400000 */
[--C-:B------:R-:W-:Y:S02]  /*6250*/  HADD2.F32 R131, -RZ, R132.reuse.H0_H0 ;  /* 0x20000084ff837230 */ /* 0x100fe40000004100 */
[C---:B------:R-:W-:Y:S01]  /*6260*/  FMUL R50, R78.reuse, R54 ;  /* 0x000000364e327220 */ /* 0x040fe20000400000 */
[C---:B------:R-:W-:Y:S01]  /*6270*/  FFMA R46, R81.reuse, R127, R46 ;  /* 0x0000007f512e7223 */ /* 0x040fe2000000002e */
[----:B------:R-:W-:Y:S02]  /*6280*/  HADD2.F32 R132, -RZ, R132.H1_H1 ;  /* 0x30000084ff847230 */ /* 0x000fe40000004100 */
[C---:B------:R-:W-:Y:S01]  /*6290*/  FFMA R51, R81.reuse, R128, R51 ;  /* 0x0000008051337223 */ /* 0x040fe20000000033 */
[C---:B------:R-:W-:Y:S01]  /*62a0*/  FMUL R55, R78.reuse, R55 ;  /* 0x000000374e377220 */ /* 0x040fe20000400000 */
[C---:B------:R-:W-:Y:S01]  /*62b0*/  FFMA R48, R81.reuse, R129, R48 ;  /* 0x0000008151307223 */ /* 0x040fe20000000030 */
[C---:B------:R-:W-:Y:S01]  /*62c0*/  FFMA R49, R81.reuse, R130, R49 ;  /* 0x0000008251317223 */ /* 0x040fe20000000031 */
[--C-:B------:R-:W-:Y:S02]  /*62d0*/  HADD2.F32 R135, -RZ, R136.reuse.H0_H0 ;  /* 0x20000088ff877230 */ /* 0x100fe40000004100 */
[C---:B------:R-:W-:Y:S01]  /*62e0*/  FFMA R50, R81.reuse, R131, R50 ;  /* 0x0000008351327223 */ /* 0x040fe20000000032 */
[----:B------:R-:W-:Y:S02]  /*62f0*/  HADD2.F32 R136, -RZ, R136.H1_H1 ;  /* 0x30000088ff887230 */ /* 0x000fe40000004100 */
[C---:B------:R-:W-:Y:S01]  /*6300*/  FMUL R54, R78.reuse, R58 ;  /* 0x0000003a4e367220 */ /* 0x040fe20000400000 */
        /* <DEDUP_REMOVED lines=16> */
[----:B------:R-:W-:Y:S01]  /*6410*/  FFMA R63, R81, R140, R63 ;  /* 0x0000008c513f7223 */ /* 0x000fe2000000003f */
[----:B------:R-:W-:Y:S01]  /*6420*/  FMUL R67, R78, R67 ;  /* 0x000000434e437220 */ /* 0x000fe20000400000 */
[----:B------:R-:W-:Y:S01]  /*6430*/  F2FP.SATFINITE.E5M2.F32.PACK_AB_MERGE_C R186, R47, R42, RZ ;  /* 0x0000002a2fba723e */ /* 0x000fe200048060ff */
[----:B------:R-:W-:Y:S01]  /*6440*/  FFMA R60, R81, R83, R60 ;  /* 0x00000053513c7223 */ /* 0x000fe2000000003c */
[----:B------:R-:W-:Y:S01]  /*6450*/  F2FP.SATFINITE.E5M2.F32.PACK_AB_MERGE_C R187, R51, R46, RZ ;  /* 0x0000002e33bb723e */ /* 0x000fe200048060ff */
[C---:B------:R-:W-:Y:S01]  /*6460*/  FFMA R61, R81.reuse, R80, R61 ;  /* 0x00000050513d7223 */ /* 0x040fe2000000003d */
[C---:B------:R-:W-:Y:S01]  /*6470*/  FFMA R62, R81.reuse, R85, R62 ;  /* 0x00000055513e7223 */ /* 0x040fe2000000003e */
[----:B------:R-:W-:Y:S01]  /*6480*/  FFMA R67, R81, R82, R67 ;  /* 0x0000005251437223 */ /* 0x000fe20000000043 */
[----:B------:R-:W-:Y:S02]  /*6490*/  F2FP.SATFINITE.E5M2.F32.PACK_AB_MERGE_C R186, R41, R40, R186 ;  /* 0x0000002829ba723e */ /* 0x000fe400048060ba */
[----:B------:R-:W-:Y:S02]  /*64a0*/  F2FP.SATFINITE.E5M2.F32.PACK_AB_MERGE_C R187, R45, R44, R187 ;  /* 0x0000002c2dbb723e */ /* 0x000fe400048060bb */
[----:B------:R-:W-:Y:S02]  /*64b0*/  F2FP.SATFINITE.E5M2.F32.PACK_AB_MERGE_C R188, R55, R50, RZ ;  /* 0x0000003237bc723e */ /* 0x000fe400048060ff */
[----:B------:R-:W-:Y:S01]  /*64c0*/  F2FP.SATFINITE.E5M2.F32.PACK_AB_MERGE_C R189, R59, R54, RZ ;  /* 0x000000363bbd723e */ /* 0x000fe200048060ff */
[----:B------:R1:W-:Y:S01]  /*64d0*/  STS.128 [R177+0x2020], R184 ;  /* 0x002020b8b1007388 */ /* 0x0003e20000000c00 */
[----:B------:R-:W-:Y:S02]  /*64e0*/  F2FP.SATFINITE.E5M2.F32.PACK_AB_MERGE_C R190, R63, R58, RZ ;  /* 0x0000003a3fbe723e */ /* 0x000fe400048060ff */
[----:B------:R-:W-:Y:S02]  /*64f0*/  F2FP.SATFINITE.E5M2.F32.PACK_AB_MERGE_C R182, R67, R62, RZ ;  /* 0x0000003e43b6723e */ /* 0x000fe400048060ff */
[----:B------:R-:W-:Y:S02]  /*6500*/  F2FP.SATFINITE.E5M2.F32.PACK_AB_MERGE_C R188, R49, R48, R188 ;  /* 0x0000003031bc723e */ /* 0x000fe400048060bc */
[----:B------:R-:W-:Y:S02]  /*6510*/  F2FP.SATFINITE.E5M2.F32.PACK_AB_MERGE_C R189, R53, R52, R189 ;  /* 0x0000003435bd723e */ /* 0x000fe400048060bd */
[----:B------:R-:W-:Y:S02]  /*6520*/  F2FP.SATFINITE.E5M2.F32.PACK_AB_MERGE_C R190, R57, R56, R190 ;  /* 0x0000003839be723e */ /* 0x000fe400048060be */
[----:B------:R-:W-:Y:S02]  /*6530*/  F2FP.SATFINITE.E5M2.F32.PACK_AB_MERGE_C R191, R61, R60, R182 ;  /* 0x0000003c3dbf723e */ /* 0x000fe400048060b6 */
[----:B------:R-:W-:Y:S03]  /*6540*/  IADD3 R76, PT, PT, R76, 0x1, RZ ;  /* 0x000000014c4c7810 */ /* 0x000fe60007ffe0ff */
[----:B------:R1:W-:Y:S01]  /*6550*/  STS.128 [R176+0x2030], R188 ;  /* 0x002030bcb0007388 */ /* 0x0003e20000000c00 */
[----:B------:R-:W-:Y:S01]  /*6560*/  @!PT LDS RZ, [RZ] ;  /* 0x00000000fffff984 */ /* 0x000fe20000000800 */
[----:B------:R-:W-:Y:S01]  /*6570*/  @!PT LDS RZ, [RZ] ;  /* 0x00000000fffff984 */ /* 0x000fe20000000800 */
[----:B------:R-:W-:Y:S01]  /*6580*/  @!PT LDS RZ, [RZ] ;  /* 0x00000000fffff984 */ /* 0x000fe20000000800 */
[----:B------:R-:W-:Y:S01]  /*6590*/  @!PT LDS RZ, [RZ] ;  /* 0x00000000fffff984 */ /* 0x000fe20000000800 */
[----:B------:R3:W-:Y:S07]  /*65a0*/  MEMBAR.ALL.CTA ;  /* 0x0000000000007992 */ /* 0x0007ee0000008000 */
[----:B---3--:R-:W3:Y:S02]  /*65b0*/  FENCE.VIEW.ASYNC.S ;  /* 0x00000000000073c6 */ /* 0x008ee40000000000 */
[----:B---3--:R-:W-:Y:S06]  /*65c0*/  BAR.SYNC.DEFER_BLOCKING 0x1, 0x80 ;  /* 0x0042000000007b1d */ /* 0x008fec0000010000 */
[----:B------:R-:W-:Y:S05]  /*65d0*/  @P0 BRA `(.L_x_92) ;  /* 0x0000000000340947 */ /* 0x000fea0003800000 */
[----:B------:R-:W-:Y:S01]  /*65e0*/  UIADD3 UR12, UPT, UPT, UR43, 0x2200, URZ ;  /* 0x000022002b0c7890 */ /* 0x000fe2000fffe0ff */
[----:B------:R-:W-:Y:S01]  /*65f0*/  R2UR UR9, R155 ;  /* 0x000000009b0972ca */ /* 0x000fe200000e0000 */
[----:B------:R-:W-:Y:S01]  /*6600*/  UIADD3 UR10, UP0, UPT, UR46, 0x680, URZ ;  /* 0x000006802e0a7890 */ /* 0x000fe2000ff1e0ff */
[----:B------:R-:W-:Y:S01]  /*6610*/  R2UR UR8, R165 ;  /* 0x00000000a50872ca */ /* 0x000fe200000e0000 */
[----:B------:R-:W-:Y:S02]  /*6620*/  UMOV UR7, UR36 ;  /* 0x0000002400077c82 */ /* 0x000fe40008000000 */
[----:B------:R-:W-:Y:S01]  /*6630*/  IMAD.U32 R179, RZ, RZ, UR12 ;  /* 0x0000000cffb37e24 */ /* 0x000fe2000f8e00ff */
[----:B------:R-:W-:Y:S04]  /*6640*/  UIADD3.X UR11, UPT, UPT, URZ, UR47, URZ, UP0, !UPT ;  /* 0x0000002fff0b7290 */ /* 0x000fe800087fe4ff */
[----:B------:R-:W-:Y:S03]  /*6650*/  R2UR UR4, R179 ;  /* 0x00000000b30472ca */ /* 0x000fe600000e0000 */
[----:B------:R-:W-:Y:S02]  /*6660*/  USHF.L.U32 UR5, UR9, 0x6, URZ ;  /* 0x0000000609057899 */ /* 0x000fe400080006ff */
[----:B------:R-:W-:Y:S09]  /*6670*/  USHF.L.U32 UR6, UR8, 0x7, URZ ;  /* 0x0000000708067899 */ /* 0x000ff200080006ff */
[----:B------:R3:W-:Y:S01]  /*6680*/  UTMASTG.3D [UR4], [UR10] ;  /* 0x000000040a0073b5 */ /* 0x0007e20008010000 */
[----:B------:R0:W-:Y:S01]  /*6690*/  UTMACMDFLUSH ;  /* 0x00000000000079b7 */ /* 0x0001e20000000000 */
[----:B---3--:R-:W-:Y:S04]  /*66a0*/  DEPBAR.LE SB0, 0x0 ;  /* 0x000080000000791a */ /* 0x008fe80000000000 */
.L_x_92:
[----:B------:R-:W-:Y:S05]  /*66b0*/  BSYNC.RECONVERGENT B0 ;  /* 0x0000000000007941 */ /* 0x000fea0003800200 */
.L_x_91:
[----:B------:R-:W-:Y:S01]  /*66c0*/  BAR.SYNC.DEFER_BLOCKING 0x1, 0x80 ;  /* 0x0042000000007b1d */ /* 0x000fe20000010000 */
[----:B------:R-:W-:Y:S01]  /*66d0*/  ISETP.NE.AND P2, PT, R180, RZ, PT ;  /* 0x000000ffb400720c */ /* 0x000fe20003f45270 */
[----:B------:R-:W-:Y:S01]  /*66e0*/  IMAD.IADD R155, R75, 0x1, R143 ;  /* 0x000000014b9b7824 */ /* 0x000fe200078e028f */
[----:B------:R-:W-:Y:S01]  /*66f0*/  ISETP.NE.AND P0, PT, R181, 0x2, PT ;  /* 0x00000002b500780c */ /* 0x000fe20003f05270 */
[----:B------:R-:W-:Y:S01]  /*6700*/  IMAD.IADD R165, R77, 0x1, R154 ;  /* 0x000000014da57824 */ /* 0x000fe200078e029a */
[----:B------:R-:W-:Y:S02]  /*6710*/  ISETP.NE.AND P1, PT, R76, 0x4, PT ;  /* 0x000000044c00780c */ /* 0x000fe40003f25270 */
[----:B------:R-:W-:Y:S02]  /*6720*/  SEL R3, RZ, 0x1, P0 ;  /* 0x00000001ff037807 */ /* 0x000fe40000000000 */
[----:B------:R-:W-:Y:S02]  /*6730*/  SEL R0, RZ, 0x1, P1 ;  /* 0x00000001ff007807 */ /* 0x000fe40000800000 */
[----:B------:R-:W-:Y:S02]  /*6740*/  LOP3.LUT R174, R174, R3, RZ, 0x3c, !PT ;  /* 0x00000003aeae7212 */ /* 0x000fe400078e3cff */
[----:B------:R-:W-:Y:S02]  /*6750*/  LOP3.LUT R175, R175, R0, RZ, 0x3c, !PT ;  /* 0x00000000afaf7212 */ /* 0x000fe400078e3cff */
[----:B------:R-:W-:Y:S02]  /*6760*/  @P2 R2UR UR36, R171 ;  /* 0x00000000ab2422ca */ /* 0x000fe400000e0000 */
[----:B------:R-:W-:Y:S02]  /*6770*/  SEL R181, R181, RZ, P0 ;  /* 0x000000ffb5b57207 */ /* 0x000fe40000000000 */
[----:B------:R-:W-:Y:S01]  /*6780*/  SEL R76, R76, RZ, P1 ;  /* 0x000000ff4c4c7207 */ /* 0x000fe20000800000 */
[----:B------:R-:W-:Y:S10]  /*6790*/  @P2 BRA `(.L_x_93) ;  /* 0xffffffdc00702947 */ /* 0x000ff4000383ffff */
[----:B------:R-:W-:Y:S05]  /*67a0*/  EXIT ;  /* 0x000000000000794d */ /* 0x000fea0003800000 */
.L_x_19:
[----:B--2---:R2:W1:Y:S02]  /*67b0*/  SYNCS.PHASECHK.TRANS64.TRYWAIT P0, [R3+URZ+0xc0], R2 ;  /* 0x0000c002030075a7 */ /* 0x00446400080011ff */
[----:B-1----:R-:W-:Y:S05]  /*67c0*/  @!P0 NANOSLEEP.SYNCS 0x989680 ;  /* 0x009896800000895d */ /* 0x002fea0003900000 */
[----:B------:R-:W1:Y:S02]  /*67d0*/  @!P0 SYNCS.PHASECHK.TRANS64 P0, [R3+URZ+0xc0], R2 ;  /* 0x0000c002030085a7 */ /* 0x000e6400080010ff */
[----:B-1----:R-:W-:Y:S05]  /*67e0*/  @!P0 BRA `(.L_x_19) ;  /* 0xfffffffc00f08947 */ /* 0x002fea000383ffff */
[----:B------:R-:W-:Y:S05]  /*67f0*/  BRA `(.L_x_94) ;  /* 0xffffffac00587947 */ /* 0x000fea000383ffff */
.L_x_22:
[----:B-1----:R-:W-:-:S07]  /*6800*/  MOV R2, UR33 ;  /* 0x0000002100027c02 */ /* 0x002fce0008000f00 */
.L_x_95:
[----:B-1----:R1:W2:Y:S02]  /*6810*/  SYNCS.PHASECHK.TRANS64.TRYWAIT P0, [R2+URZ+0x18], R5 ;  /* 0x00001805020075a7 */ /* 0x0022a400080011ff */
[----:B--2---:R-:W-:Y:S05]  /*6820*/  @!P0 NANOSLEEP.SYNCS 0x989680 ;  /* 0x009896800000895d */ /* 0x004fea0003900000 */
[----:B------:R-:W2:Y:S02]  /*6830*/  @!P0 SYNCS.PHASECHK.TRANS64 P0, [R2+URZ+0x18], R5 ;  /* 0x00001805020085a7 */ /* 0x000ea400080010ff */
[----:B--2---:R-:W-:Y:S05]  /*6840*/  @!P0 BRA `(.L_x_95) ;  /* 0xfffffffc00f08947 */ /* 0x004fea000383ffff */
[----:B------:R-:W-:Y:S05]  /*6850*/  BRA `(.L_x_21) ;  /* 0xffffffac00a87947 */ /* 0x000fea000383ffff */
.L_x_28:
[----:B-1----:R-:W-:-:S07]  /*6860*/  MOV R2, UR17 ;  /* 0x0000001100027c02 */ /* 0x002fce0008000f00 */
.L_x_96:
[----:B-1----:R1:W2:Y:S02]  /*6870*/  SYNCS.PHASECHK.TRANS64.TRYWAIT P0, [R2+URZ+0x18], R5 ;  /* 0x00001805020075a7 */ /* 0x0022a400080011ff */
[----:B--2---:R-:W-:Y:S05]  /*6880*/  @!P0 NANOSLEEP.SYNCS 0x989680 ;  /* 0x009896800000895d */ /* 0x004fea0003900000 */
[----:B------:R-:W2:Y:S02]  /*6890*/  @!P0 SYNCS.PHASECHK.TRANS64 P0, [R2+URZ+0x18], R5 ;  /* 0x00001805020085a7 */ /* 0x000ea400080010ff */
[----:B--2---:R-:W-:Y:S05]  /*68a0*/  @!P0 BRA `(.L_x_96) ;  /* 0xfffffffc00f08947 */ /* 0x004fea000383ffff */
[----:B------:R-:W-:Y:S05]  /*68b0*/  BRA `(.L_x_27) ;  /* 0xffffffb000507947 */ /* 0x000fea000383ffff */
.L_x_32:
[----:B-1----:R1:W2:Y:S02]  /*68c0*/  SYNCS.PHASECHK.TRANS64.TRYWAIT P0, [R2+URZ+0x50], R3 ;  /* 0x00005003020075a7 */ /* 0x0022a400080011ff */
[----:B--2---:R-:W-:Y:S05]  /*68d0*/  @!P0 NANOSLEEP.SYNCS 0x989680 ;  /* 0x009896800000895d */ /* 0x004fea0003900000 */
[----:B------:R-:W2:Y:S02]  /*68e0*/  @!P0 SYNCS.PHASECHK.TRANS64 P0, [R2+URZ+0x50], R3 ;  /* 0x00005003020085a7 */ /* 0x000ea400080010ff */
[----:B--2---:R-:W-:Y:S05]  /*68f0*/  @!P0 BRA `(.L_x_32) ;  /* 0xfffffffc00f08947 */ /* 0x004fea000383ffff */
[----:B------:R-:W-:Y:S05]  /*6900*/  BRA `(.L_x_97) ;  /* 0xffffffb000e07947 */ /* 0x000fea000383ffff */
.L_x_36:
[----:B----4-:R-:W-:-:S07]  /*6910*/  MOV R0, UR5 ;  /* 0x0000000500007c02 */ /* 0x010fce0008000f00 */
.L_x_98:
[----:B-1----:R1:W2:Y:S02]  /*6920*/  SYNCS.PHASECHK.TRANS64.TRYWAIT P0, [R0+URZ], R3 ;  /* 0x00000003000075a7 */ /* 0x0022a400080011ff */
[----:B--2---:R-:W-:Y:S05]  /*6930*/  @!P0 NANOSLEEP.SYNCS 0x989680 ;  /* 0x009896800000895d */ /* 0x004fea0003900000 */
[----:B------:R-:W2:Y:S02]  /*6940*/  @!P0 SYNCS.PHASECHK.TRANS64 P0, [R0+URZ], R3 ;  /* 0x00000003000085a7 */ /* 0x000ea400080010ff */
[----:B--2---:R-:W-:Y:S05]  /*6950*/  @!P0 BRA `(.L_x_98) ;  /* 0xfffffffc00f08947 */ /* 0x004fea000383ffff */
[----:B------:R-:W-:Y:S05]  /*6960*/  BRA `(.L_x_99) ;  /* 0xffffffb800507947 */ /* 0x000fea000383ffff */
.L_x_37:
[----:B----4-:R-:W-:-:S07]  /*6970*/  MOV R0, UR5 ;  /* 0x0000000500007c02 */ /* 0x010fce0008000f00 */
.L_x_100:
[----:B-1----:R1:W2:Y:S02]  /*6980*/  SYNCS.PHASECHK.TRANS64.TRYWAIT P0, [R0+URZ], R3 ;  /* 0x00000003000075a7 */ /* 0x0022a400080011ff */
[----:B--2---:R-:W-:Y:S05]  /*6990*/  @!P0 NANOSLEEP.SYNCS 0x989680 ;  /* 0x009896800000895d */ /* 0x004fea0003900000 */
[----:B------:R-:W2:Y:S02]  /*69a0*/  @!P0 SYNCS.PHASECHK.TRANS64 P0, [R0+URZ], R3 ;  /* 0x00000003000085a7 */ /* 0x000ea400080010ff */
[----:B--2---:R-:W-:Y:S05]  /*69b0*/  @!P0 BRA `(.L_x_100) ;  /* 0xfffffffc00f08947 */ /* 0x004fea000383ffff */
[----:B------:R-:W-:Y:S05]  /*69c0*/  BRA `(.L_x_101) ;  /* 0xffffffb8005c7947 */ /* 0x000fea000383ffff */
.L_x_40:
[----:B-1----:R1:W2:Y:S02]  /*69d0*/  SYNCS.PHASECHK.TRANS64.TRYWAIT P0, [R0+URZ+0xb0], R5 ;  /* 0x0000b005000075a7 */ /* 0x0022a400080011ff */
[----:B--2---:R-:W-:Y:S05]  /*69e0*/  @!P0 NANOSLEEP.SYNCS 0x989680 ;  /* 0x009896800000895d */ /* 0x004fea0003900000 */
[----:B------:R-:W2:Y:S02]  /*69f0*/  @!P0 SYNCS.PHASECHK.TRANS64 P0, [R0+URZ+0xb0], R5 ;  /* 0x0000b005000085a7 */ /* 0x000ea400080010ff */
[----:B--2---:R-:W-:Y:S05]  /*6a00*/  @!P0 BRA `(.L_x_40) ;  /* 0xfffffffc00f08947 */ /* 0x004fea000383ffff */
[----:B------:R-:W-:Y:S05]  /*6a10*/  BRA `(.L_x_102) ;  /* 0xffffffb800b87947 */ /* 0x000fea000383ffff */
.L_x_41:
[----:B------:R-:W-:-:S07]  /*6a20*/  MOV R0, UR5 ;  /* 0x0000000500007c02 */ /* 0x000fce0008000f00 */
.L_x_103:
[----:B-1----:R1:W2:Y:S02]  /*6a30*/  SYNCS.PHASECHK.TRANS64.TRYWAIT P0, [R0+URZ+0x60], R5 ;  /* 0x00006005000075a7 */ /* 0x0022a400080011ff */
[----:B--2---:R-:W-:Y:S05]  /*6a40*/  @!P0 NANOSLEEP.SYNCS 0x989680 ;  /* 0x009896800000895d */ /* 0x004fea0003900000 */
[----:B------:R-:W2:Y:S02]  /*6a50*/  @!P0 SYNCS.PHASECHK.TRANS64 P0, [R0+URZ+0x60], R5 ;  /* 0x00006005000085a7 */ /* 0x000ea400080010ff */
[----:B--2---:R-:W-:Y:S05]  /*6a60*/  @!P0 BRA `(.L_x_103) ;  /* 0xfffffffc00f08947 */ /* 0x004fea000383ffff */
[----:B------:R-:W-:Y:S05]  /*6a70*/  BRA `(.L_x_104) ;  /* 0xffffffb800c87947 */ /* 0x000fea000383ffff */
.L_x_42:
[----:B-1----:R1:W2:Y:S02]  /*6a80*/  SYNCS.PHASECHK.TRANS64.TRYWAIT P1, [R0+URZ+0x50], R5 ;  /* 0x00005005000075a7 */ /* 0x0022a400080211ff */
[----:B--2---:R-:W-:Y:S05]  /*6a90*/  @!P1 NANOSLEEP.SYNCS 0x989680 ;  /* 0x009896800000995d */ /* 0x004fea0003900000 */
[----:B------:R-:W2:Y:S02]  /*6aa0*/  @!P1 SYNCS.PHASECHK.TRANS64 P1, [R0+URZ+0x50], R5 ;  /* 0x00005005000095a7 */ /* 0x000ea400080210ff */
[----:B--2---:R-:W-:Y:S05]  /*6ab0*/  @!P1 BRA `(.L_x_42) ;  /* 0xfffffffc00f09947 */ /* 0x004fea000383ffff */
[----:B------:R-:W-:Y:S05]  /*6ac0*/  BRA `(.L_x_105) ;  /* 0xffffffb800f87947 */ /* 0x000fea000383ffff */
.L_x_45:
[----:B------:R-:W-:-:S07]  /*6ad0*/  MOV R0, UR5 ;  /* 0x0000000500007c02 */ /* 0x000fce0008000f00 */
.L_x_106:
[----:B-1----:R1:W2:Y:S02]  /*6ae0*/  SYNCS.PHASECHK.TRANS64.TRYWAIT P0, [R0+URZ+0x60], R3 ;  /* 0x00006003000075a7 */ /* 0x0022a400080011ff */
[----:B--2---:R-:W-:Y:S05]  /*6af0*/  @!P0 NANOSLEEP.SYNCS 0x989680 ;  /* 0x009896800000895d */ /* 0x004fea0003900000 */
[----:B------:R-:W2:Y:S02]  /*6b00*/  @!P0 SYNCS.PHASECHK.TRANS64 P0, [R0+URZ+0x60], R3 ;  /* 0x00006003000085a7 */ /* 0x000ea400080010ff */
[----:B--2---:R-:W-:Y:S05]  /*6b10*/  @!P0 BRA `(.L_x_106) ;  /* 0xfffffffc00f08947 */ /* 0x004fea000383ffff */
[----:B------:R-:W-:Y:S05]  /*6b20*/  BRA `(.L_x_44) ;  /* 0xffffffbc004c7947 */ /* 0x000fea000383ffff */
.L_x_52:
[----:B-1----:R1:W2:Y:S02]  /*6b30*/  SYNCS.PHASECHK.TRANS64.TRYWAIT P1, [R0+URZ+0x50], R5 ;  /* 0x00005005000075a7 */ /* 0x0022a400080211ff */
[----:B--2---:R-:W-:Y:S05]  /*6b40*/  @!P1 NANOSLEEP.SYNCS 0x989680 ;  /* 0x009896800000995d */ /* 0x004fea0003900000 */
[----:B------:R-:W2:Y:S02]  /*6b50*/  @!P1 SYNCS.PHASECHK.TRANS64 P1, [R0+URZ+0x50], R5 ;  /* 0x00005005000095a7 */ /* 0x000ea400080210ff */
[----:B--2---:R-:W-:Y:S05]  /*6b60*/  @!P1 BRA `(.L_x_52) ;  /* 0xfffffffc00f09947 */ /* 0x004fea000383ffff */
[----:B------:R-:W-:Y:S05]  /*6b70*/  BRA `(.L_x_107) ;  /* 0xffffffc000ac7947 */ /* 0x000fea000383ffff */
.L_x_53:
[----:B------:R-:W-:-:S07]  /*6b80*/  MOV R3, UR8 ;  /* 0x0000000800037c02 */ /* 0x000fce0008000f00 */
.L_x_108:
[----:B-1----:R1:W2:Y:S02]  /*6b90*/  SYNCS.PHASECHK.TRANS64.TRYWAIT P0, [R3+URZ+0x90], R0 ;  /* 0x00009000030075a7 */ /* 0x0022a400080011ff */
[----:B--2---:R-:W-:Y:S05]  /*6ba0*/  @!P0 NANOSLEEP.SYNCS 0x989680 ;  /* 0x009896800000895d */ /* 0x004fea0003900000 */
[----:B------:R-:W2:Y:S02]  /*6bb0*/  @!P0 SYNCS.PHASECHK.TRANS64 P0, [R3+URZ+0x90], R0 ;  /* 0x00009000030085a7 */ /* 0x000ea400080010ff */
[----:B--2---:R-:W-:Y:S05]  /*6bc0*/  @!P0 BRA `(.L_x_108) ;  /* 0xfffffffc00f08947 */ /* 0x004fea000383ffff */
[----:B------:R-:W-:Y:S05]  /*6bd0*/  BRA `(.L_x_109) ;  /* 0xffffffc000e47947 */ /* 0x000fea000383ffff */
.L_x_56:
[----:B------:R-:W-:Y:S07]  /*6be0*/  MOV R0, UR7 ;  /* 0x0000000700007c02 */ /* 0x000fee0008000f00 */
.L_x_110:
[----:B-1----:R1:W2:Y:S02]  /*6bf0*/  SYNCS.PHASECHK.TRANS64.TRYWAIT P0, [R0+URZ], R3 ;  /* 0x00000003000075a7 */ /* 0x0022a400080011ff */
[----:B--2---:R-:W-:Y:S05]  /*6c00*/  @!P0 NANOSLEEP.SYNCS 0x989680 ;  /* 0x009896800000895d */ /* 0x004fea0003900000 */
[----:B------:R-:W2:Y:S02]  /*6c10*/  @!P0 SYNCS.PHASECHK.TRANS64 P0, [R0+URZ], R3 ;  /* 0x00000003000085a7 */ /* 0x000ea400080010ff */
[----:B--2---:R-:W-:Y:S05]  /*6c20*/  @!P0 BRA `(.L_x_110) ;  /* 0xfffffffc00f08947 */ /* 0x004fea000383ffff */
[----:B------:R-:W-:Y:S05]  /*6c30*/  BRA `(.L_x_55) ;  /* 0xffffffc400007947 */ /* 0x000fea000383ffff */
.L_x_59:
[----:B------:R-:W-:-:S07]  /*6c40*/  MOV R0, UR5 ;  /* 0x0000000500007c02 */ /* 0x000fce0008000f00 */
.L_x_111:
[----:B--2---:R2:W3:Y:S02]  /*6c50*/  SYNCS.PHASECHK.TRANS64.TRYWAIT P0, [R0+URZ], R3 ;  /* 0x00000003000075a7 */ /* 0x0044e400080011ff */
[----:B---3--:R-:W-:Y:S05]  /*6c60*/  @!P0 NANOSLEEP.SYNCS 0x989680 ;  /* 0x009896800000895d */ /* 0x008fea0003900000 */
[----:B------:R-:W3:Y:S02]  /*6c70*/  @!P0 SYNCS.PHASECHK.TRANS64 P0, [R0+URZ], R3 ;  /* 0x00000003000085a7 */ /* 0x000ee400080010ff */
[----:B---3--:R-:W-:Y:S05]  /*6c80*/  @!P0 BRA `(.L_x_111) ;  /* 0xfffffffc00f08947 */ /* 0x008fea000383ffff */
[----:B------:R-:W-:Y:S05]  /*6c90*/  BRA `(.L_x_112) ;  /* 0xffffffc400b47947 */ /* 0x000fea000383ffff */
.L_x_60:
[----:B------:R-:W-:-:S07]  /*6ca0*/  MOV R0, UR5 ;  /* 0x0000000500007c02 */ /* 0x000fce0008000f00 */
.L_x_113:
[----:B-1----:R1:W2:Y:S02]  /*6cb0*/  SYNCS.PHASECHK.TRANS64.TRYWAIT P0, [R0+URZ], R3 ;  /* 0x00000003000075a7 */ /* 0x0022a400080011ff */
[----:B--2---:R-:W-:Y:S05]  /*6cc0*/  @!P0 NANOSLEEP.SYNCS 0x989680 ;  /* 0x009896800000895d */ /* 0x004fea0003900000 */
[----:B------:R-:W2:Y:S02]  /*6cd0*/  @!P0 SYNCS.PHASECHK.TRANS64 P0, [R0+URZ], R3 ;  /* 0x00000003000085a7 */ /* 0x000ea400080010ff */
[----:B--2---:R-:W-:Y:S05]  /*6ce0*/  @!P0 BRA `(.L_x_113) ;  /* 0xfffffffc00f08947 */ /* 0x004fea000383ffff */
[----:B------:R-:W-:Y:S05]  /*6cf0*/  BRA `(.L_x_114) ;  /* 0xffffffc400c07947 */ /* 0x000fea000383ffff */
.L_x_61:
[----:B------:R-:W-:-:S07]  /*6d00*/  MOV R0, UR5 ;  /* 0x0000000500007c02 */ /* 0x000fce0008000f00 */
.L_x_115:
[----:B-1----:R1:W2:Y:S02]  /*6d10*/  SYNCS.PHASECHK.TRANS64.TRYWAIT P0, [R0+URZ], R3 ;  /* 0x00000003000075a7 */ /* 0x0022a400080011ff */
[----:B--2---:R-:W-:Y:S05]  /*6d20*/  @!P0 NANOSLEEP.SYNCS 0x989680 ;  /* 0x009896800000895d */ /* 0x004fea0003900000 */
[----:B------:R-:W2:Y:S02]  /*6d30*/  @!P0 SYNCS.PHASECHK.TRANS64 P0, [R0+URZ], R3 ;  /* 0x00000003000085a7 */ /* 0x000ea400080010ff */
[----:B--2---:R-:W-:Y:S05]  /*6d40*/  @!P0 BRA `(.L_x_115) ;  /* 0xfffffffc00f08947 */ /* 0x004fea000383ffff */
[----:B------:R-:W-:Y:S05]  /*6d50*/  BRA `(.L_x_116) ;  /* 0xffffffc400cc7947 */ /* 0x000fea000383ffff */
.L_x_62:
[----:B------:R-:W-:-:S07]  /*6d60*/  MOV R0, UR7 ;  /* 0x0000000700007c02 */ /* 0x000fce0008000f00 */
.L_x_117:
[----:B-1----:R1:W2:Y:S02]  /*6d70*/  SYNCS.PHASECHK.TRANS64.TRYWAIT P0, [R0+URZ], R3 ;  /* 0x00000003000075a7 */ /* 0x0022a400080011ff */
[----:B--2---:R-:W-:Y:S05]  /*6d80*/  @!P0 NANOSLEEP.SYNCS 0x989680 ;  /* 0x009896800000895d */ /* 0x004fea0003900000 */
[----:B------:R-:W2:Y:S02]  /*6d90*/  @!P0 SYNCS.PHASECHK.TRANS64 P0, [R0+URZ], R3 ;  /* 0x00000003000085a7 */ /* 0x000ea400080010ff */
[----:B--2---:R-:W-:Y:S05]  /*6da0*/  @!P0 BRA `(.L_x_117) ;  /* 0xfffffffc00f08947 */ /* 0x004fea000383ffff */
[----:B------:R-:W-:Y:S05]  /*6db0*/  BRA `(.L_x_118) ;  /* 0xffffffc400d87947 */ /* 0x000fea000383ffff */
.L_x_67:
[----:B---3--:R3:W1:Y:S02]  /*6dc0*/  SYNCS.PHASECHK.TRANS64.TRYWAIT P0, [R0+URZ+0x50], R3 ;  /* 0x00005003000075a7 */ /* 0x00866400080011ff */
[----:B-1----:R-:W-:Y:S05]  /*6dd0*/  @!P0 NANOSLEEP.SYNCS 0x989680 ;  /* 0x009896800000895d */ /* 0x002fea0003900000 */
[----:B------:R-:W1:Y:S02]  /*6de0*/  @!P0 SYNCS.PHASECHK.TRANS64 P0, [R0+URZ+0x50], R3 ;  /* 0x00005003000085a7 */ /* 0x000e6400080010ff */
[----:B-1----:R-:W-:Y:S05]  /*6df0*/  @!P0 BRA `(.L_x_67) ;  /* 0xfffffffc00f08947 */ /* 0x002fea000383ffff */
[----:B------:R-:W-:Y:S05]  /*6e00*/  BRA `(.L_x_119) ;  /* 0xffffffc800d47947 */ /* 0x000fea000383ffff */
.L_x_70:
[----:B------:R-:W-:Y:S07]  /*6e10*/  MOV R0, UR6 ;  /* 0x0000000600007c02 */ /* 0x000fee0008000f00 */
.L_x_120:
[----:B-1----:R1:W3:Y:S02]  /*6e20*/  SYNCS.PHASECHK.TRANS64.TRYWAIT P0, [R0+URZ+0x48], R3 ;  /* 0x00004803000075a7 */ /* 0x0022e400080011ff */
[----:B---3--:R-:W-:Y:S05]  /*6e30*/  @!P0 NANOSLEEP.SYNCS 0x989680 ;  /* 0x009896800000895d */ /* 0x008fea0003900000 */
[----:B------:R-:W3:Y:S02]  /*6e40*/  @!P0 SYNCS.PHASECHK.TRANS64 P0, [R0+URZ+0x48], R3 ;  /* 0x00004803000085a7 */ /* 0x000ee400080010ff */
[----:B---3--:R-:W-:Y:S05]  /*6e50*/  @!P0 BRA `(.L_x_120) ;  /* 0xfffffffc00f08947 */ /* 0x008fea000383ffff */
[----:B------:R-:W-:Y:S05]  /*6e60*/  BRA `(.L_x_69) ;  /* 0xffffffcc00c07947 */ /* 0x000fea000383ffff */
.L_x_73:
[----:B------:R-:W-:Y:S07]  /*6e70*/  MOV R3, UR6 ;  /* 0x0000000600037c02 */ /* 0x000fee0008000f00 */
.L_x_121:
[----:B-1----:R1:W2:Y:S02]  /*6e80*/  SYNCS.PHASECHK.TRANS64.TRYWAIT P2, [R3+URZ+0x38], R26 ;  /* 0x0000381a030075a7 */ /* 0x0022a400080411ff */
[----:B--2---:R-:W-:Y:S05]  /*6e90*/  @!P2 NANOSLEEP.SYNCS 0x989680 ;  /* 0x009896800000a95d */ /* 0x004fea0003900000 */
[----:B------:R-:W2:Y:S02]  /*6ea0*/  @!P2 SYNCS.PHASECHK.TRANS64 P2, [R3+URZ+0x38], R26 ;  /* 0x0000381a0300a5a7 */ /* 0x000ea400080410ff */
[----:B--2---:R-:W-:Y:S05]  /*6eb0*/  @!P2 BRA `(.L_x_121) ;  /* 0xfffffffc00f0a947 */ /* 0x004fea000383ffff */
[----:B------:R-:W-:Y:S05]  /*6ec0*/  BRA `(.L_x_122) ;  /* 0xffffffd000547947 */ /* 0x000fea000383ffff */
.L_x_76:
[----:B--2---:R2:W4:Y:S02]  /*6ed0*/  SYNCS.PHASECHK.TRANS64.TRYWAIT P0, [R0+URZ+0x50], R3 ;  /* 0x00005003000075a7 */ /* 0x00452400080011ff */
[----:B----4-:R-:W-:Y:S05]  /*6ee0*/  @!P0 NANOSLEEP.SYNCS 0x989680 ;  /* 0x009896800000895d */ /* 0x010fea0003900000 */
[----:B------:R-:W4:Y:S02]  /*6ef0*/  @!P0 SYNCS.PHASECHK.TRANS64 P0, [R0+URZ+0x50], R3 ;  /* 0x00005003000085a7 */ /* 0x000f2400080010ff */
[----:B----4-:R-:W-:Y:S05]  /*6f00*/  @!P0 BRA `(.L_x_76) ;  /* 0xfffffffc00f08947 */ /* 0x010fea000383ffff */
[----:B------:R-:W-:Y:S05]  /*6f10*/  BRA `(.L_x_123) ;  /* 0xffffffd400a47947 */ /* 0x000fea000383ffff */
.L_x_87:
[----:B-1----:R-:W-:Y:S04]  /*6f20*/  MOV R0, UR43 ;  /* 0x0000002b00007c02 */ /* 0x002fe80008000f00 */
[----:B------:R1:W2:Y:S03]  /*6f30*/  SYNCS.PHASECHK.TRANS64.TRYWAIT P1, [R0+URZ+0x30], R3 ;  /* 0x00003003000075a7 */ /* 0x0002a600080211ff */
[----:B--2---:R-:W-:Y:S05]  /*6f40*/  @!P1 NANOSLEEP.SYNCS 0x989680 ;  /* 0x009896800000995d */ /* 0x004fea0003900000 */
[----:B------:R-:W2:Y:S02]  /*6f50*/  @!P1 SYNCS.PHASECHK.TRANS64 P1, [R0+URZ+0x30], R3 ;  /* 0x00003003000095a7 */ /* 0x000ea400080210ff */
[----:B--2---:R-:W-:Y:S05]  /*6f60*/  @!P1 BRA `(.L_x_87) ;  /* 0xfffffffc00ec9947 */ /* 0x004fea000383ffff */
[----:B------:R-:W-:Y:S05]  /*6f70*/  BRA `(.L_x_86) ;  /* 0xffffffe000a07947 */ /* 0x000fea000383ffff */
.L_x_89:
[----:B------:R1:W1:Y:S02]  /*6f80*/  SYNCS.PHASECHK.TRANS64.TRYWAIT P1, [R156+URZ+0x70], R5 ;  /* 0x000070059c0075a7 */ /* 0x00026400080211ff */
[----:B-1----:R-:W-:Y:S05]  /*6f90*/  @!P1 NANOSLEEP.SYNCS 0x989680 ;  /* 0x009896800000995d */ /* 0x002fea0003900000 */
[----:B------:R-:W1:Y:S02]  /*6fa0*/  @!P1 SYNCS.PHASECHK.TRANS64 P1, [R156+URZ+0x70], R5 ;  /* 0x000070059c0095a7 */ /* 0x000e6400080210ff */
[----:B-1----:R-:W-:Y:S05]  /*6fb0*/  @!P1 BRA `(.L_x_89) ;  /* 0xfffffffc00f09947 */ /* 0x002fea000383ffff */
[----:B------:R-:W-:Y:S05]  /*6fc0*/  BRA `(.L_x_88) ;  /* 0xffffffe000e47947 */ /* 0x000fea000383ffff */
        .weak           $__internal_0_$__cuda_sm10x_tcgen05_guardrail_trap_col_being_dealloced_not_returned_by_alloc
        .type           $__internal_0_$__cuda_sm10x_tcgen05_guardrail_trap_col_being_dealloced_not_returned_by_alloc,@function
        .size           $__internal_0_$__cuda_sm10x_tcgen05_guardrail_trap_col_being_dealloced_not_returned_by_alloc,($__internal_1_$__cuda_sm10x_tcgen05_guardrail_trap_phase_invalid_during_alloc - $__internal_0_$__cuda_sm10x_tcgen05_guardrail_trap_col_being_dealloced_not_returned_by_alloc)
$__internal_0_$__cuda_sm10x_tcgen05_guardrail_trap_col_being_dealloced_not_returned_by_alloc:
[----:B------:R-:W-:Y:S05]  /*6fd0*/  BPT.TRAP 0x1 ;  /* 0x000000040000795c */ /* 0x000fea0000300000 */
[----:B------:R-:W-:-:S04]  /*6fe0*/  HFMA2 R3, -RZ, RZ, 0, 0 ;  /* 0x00000000ff037431 */ /* 0x000fc800000001ff */
[----:B------:R-:W-:Y:S05]  /*6ff0*/  RET.REL.NODEC R2 `(_ZN7cutlass13device_kernelINS_4gemm6kernel13GemmUniversalIN4cute5tupleIJiiiiEEENS1_10collective13CollectiveMmaINS1_35MainloopSm100TmaUmmaWarpSpecializedILi3ELi2ELi4ENS5_IJNS4_1CILi1EEESB_SB_EEEEENS5_IJNSA_ILi128EEENSA_ILi64EEESF_EEENS_12float_e5m2_tENS5_IJlSB_lEEESH_SI_NS4_8TiledMMAINS4_8MMA_AtomIJNS4_10MMA_TraitsINS4_19SM100_MMA_F8F6F4_SSEJSH_SH_fSE_SF_NS4_17integral_constantINS4_4UMMA5MajorELSP_0EEESQ_NSN_INSO_7ScaleInELSR_0EEESS_EEEEEENS4_6LayoutISC_NS5_IJNSA_ILi0EEESW_SW_EEEEENS5_IJNS4_10UnderscoreESZ_SZ_EEEEENS4_13SM90_TMA_LOADENS4_14ComposedLayoutINS4_7SwizzleILi2ELi4ELi3EEENS4_18smem_ptr_flag_bitsILi8EEENSV_INS5_IJNSA_ILi8EEESF_EEENS5_IJSF_SB_EEEEEEEvNS4_8identityES12_S1C_vS1D_EENS_8epilogue10collective18CollectiveEpilogueINS1F_23Sm100TmaWarpSpecializedILi1ELi1ELi64ELb0ELb0EEEJSG_NS5_IJNSV_ISE_SB_EENSV_ISF_SB_EEEEESH_SI_SH_SI_NS1F_6fusion15FusionCallbacksIS1J_NS1N_17LinearCombinationISH_fSH_fLNS_15FloatRoundStyleE2EEESG_S1M_JEEENS4_5SM1004TMEM4LOAD26SM100_TMEM_LOAD_32dp32b64xES12_S1C_NS4_39AutoVectorizingCopyWithAssumedAlignmentILi128EEENS4_14SM90_TMA_STOREES1C_S1Y_S1Y_EEEvvEEEEvNT_6ParamsE) ;  /* 0xffffff9002007950 */ /* 0x000fea0003c3ffff */
        .weak           $__internal_1_$__cuda_sm10x_tcgen05_guardrail_trap_phase_invalid_during_alloc
        .type           $__internal_1_$__cuda_sm10x_tcgen05_guardrail_trap_phase_invalid_during_alloc,@function
        .size           $__internal_1_$__cuda_sm10x_tcgen05_guardrail_trap_phase_invalid_during_alloc,($__internal_2_$__cuda_sm10x_tcgen05_guardrail_trap_unallocated_columns_being_dealloced - $__internal_1_$__cuda_sm10x_tcgen05_guardrail_trap_phase_invalid_during_alloc)
$__internal_1_$__cuda_sm10x_tcgen05_guardrail_trap_phase_invalid_during_alloc:
[----:B------:R-:W-:Y:S05]  /*7000*/  BPT.TRAP 0x1 ;  /* 0x000000040000795c */ /* 0x000fea0000300000 */
[----:B------:R-:W-:-:S04]  /*7010*/  MOV R3, 0x0 ;  /* 0x0000000000037802 */ /* 0x000fc80000000f00 */
[----:B------:R-:W-:Y:S05]  /*7020*/  RET.REL.NODEC R2 `(_ZN7cutlass13device_kernelINS_4gemm6kernel13GemmUniversalIN4cute5tupleIJiiiiEEENS1_10collective13CollectiveMmaINS1_35MainloopSm100TmaUmmaWarpSpecializedILi3ELi2ELi4ENS5_IJNS4_1CILi1EEESB_SB_EEEEENS5_IJNSA_ILi128EEENSA_ILi64EEESF_EEENS_12float_e5m2_tENS5_IJlSB_lEEESH_SI_NS4_8TiledMMAINS4_8MMA_AtomIJNS4_10MMA_TraitsINS4_19SM100_MMA_F8F6F4_SSEJSH_SH_fSE_SF_NS4_17integral_constantINS4_4UMMA5MajorELSP_0EEESQ_NSN_INSO_7ScaleInELSR_0EEESS_EEEEEENS4_6LayoutISC_NS5_IJNSA_ILi0EEESW_SW_EEEEENS5_IJNS4_10UnderscoreESZ_SZ_EEEEENS4_13SM90_TMA_LOADENS4_14ComposedLayoutINS4_7SwizzleILi2ELi4ELi3EEENS4_18smem_ptr_flag_bitsILi8EEENSV_INS5_IJNSA_ILi8EEESF_EEENS5_IJSF_SB_EEEEEEEvNS4_8identityES12_S1C_vS1D_EENS_8epilogue10collective18CollectiveEpilogueINS1F_23Sm100TmaWarpSpecializedILi1ELi1ELi64ELb0ELb0EEEJSG_NS5_IJNSV_ISE_SB_EENSV_ISF_SB_EEEEESH_SI_SH_SI_NS1F_6fusion15FusionCallbacksIS1J_NS1N_17LinearCombinationISH_fSH_fLNS_15FloatRoundStyleE2EEESG_S1M_JEEENS4_5SM1004TMEM4LOAD26SM100_TMEM_LOAD_32dp32b64xES12_S1C_NS4_39AutoVectorizingCopyWithAssumedAlignmentILi128EEENS4_14SM90_TMA_STOREES1C_S1Y_S1Y_EEEvvEEEEvNT_6ParamsE) ;  /* 0xffffff8c02f47950 */ /* 0x000fea0003c3ffff */
        .weak           $__internal_2_$__cuda_sm10x_tcgen05_guardrail_trap_unallocated_columns_being_dealloced
        .type           $__internal_2_$__cuda_sm10x_tcgen05_guardrail_trap_unallocated_columns_being_dealloced,@function
        .size           $__internal_2_$__cuda_sm10x_tcgen05_guardrail_trap_unallocated_columns_being_dealloced,(.L_x_125 - $__internal_2_$__cuda_sm10x_tcgen05_guardrail_trap_unallocated_columns_being_dealloced)
$__internal_2_$__cuda_sm10x_tcgen05_guardrail_trap_unallocated_columns_being_dealloced:
[----:B------:R-:W-:Y:S05]  /*7030*/  BPT.TRAP 0x1 ;  /* 0x000000040000795c */ /* 0x000fea0000300000 */
[----:B------:R-:W-:-:S04]  /*7040*/  HFMA2 R3, -RZ, RZ, 0, 0 ;  /* 0x00000000ff037431 */ /* 0x000fc800000001ff */
[----:B------:R-:W-:Y:S05]  /*7050*/  RET.REL.NODEC R2 `(_ZN7cutlass13device_kernelINS_4gemm6kernel13GemmUniversalIN4cute5tupleIJiiiiEEENS1_10collective13CollectiveMmaINS1_35MainloopSm100TmaUmmaWarpSpecializedILi3ELi2ELi4ENS5_IJNS4_1CILi1EEESB_SB_EEEEENS5_IJNSA_ILi128EEENSA_ILi64EEESF_EEENS_12float_e5m2_tENS5_IJlSB_lEEESH_SI_NS4_8TiledMMAINS4_8MMA_AtomIJNS4_10MMA_TraitsINS4_19SM100_MMA_F8F6F4_SSEJSH_SH_fSE_SF_NS4_17integral_constantINS4_4UMMA5MajorELSP_0EEESQ_NSN_INSO_7ScaleInELSR_0EEESS_EEEEEENS4_6LayoutISC_NS5_IJNSA_ILi0EEESW_SW_EEEEENS5_IJNS4_10UnderscoreESZ_SZ_EEEEENS4_13SM90_TMA_LOADENS4_14ComposedLayoutINS4_7SwizzleILi2ELi4ELi3EEENS4_18smem_ptr_flag_bitsILi8EEENSV_INS5_IJNSA_ILi8EEESF_EEENS5_IJSF_SB_EEEEEEEvNS4_8identityES12_S1C_vS1D_EENS_8epilogue10collective18CollectiveEpilogueINS1F_23Sm100TmaWarpSpecializedILi1ELi1ELi64ELb0ELb0EEEJSG_NS5_IJNSV_ISE_SB_EENSV_ISF_SB_EEEEESH_SI_SH_SI_NS1F_6fusion15FusionCallbacksIS1J_NS1N_17LinearCombinationISH_fSH_fLNS_15FloatRoundStyleE2EEESG_S1M_JEEENS4_5SM1004TMEM4LOAD26SM100_TMEM_LOAD_32dp32b64xES12_S1C_NS4_39AutoVectorizingCopyWithAssumedAlignmentILi128EEENS4_14SM90_TMA_STOREES1C_S1Y_S1Y_EEEvvEEEEvNT_6ParamsE) ;  /* 0xffffff8c02e87950 */ /* 0x000fea0003c3ffff */
.L_x_124:
[----:B------:R-:W-:-:S00]  /*7060*/  BRA `(.L_x_124) ;  /* 0xfffffffc00fc7947 */ /* 0x000fc0000383ffff */
[----:B------:R-:W-:-:S00]  /*7070*/  NOP ;  /* 0x0000000000007918 */ /* 0x000fc00000000000 */
        /* <DEDUP_REMOVED lines=8> */
.L_x_125:


//--------------------- .nv.global.init           --------------------------
	.section	.nv.global.init,"aw",@progbits
.nv.global.init:
	.type		$str$27,@object
	.size		$str$27,($str$28 - $str$27)
$str$27:
        /*0000*/ 	.byte	0x28, 0x61, 0x64, 0x64, 0x72, 0x65, 0x73, 0x73, 0x20, 0x26, 0x20, 0x6d, 0x61, 0x73, 0x6b, 0x29
        /*0010*/ 	.byte	0x20, 0x3d, 0x3d, 0x20, 0x30, 0x00
	.type		$str$28,@object
	.size		$str$28,($str$26 - $str$28)
$str$28:
        /*0016*/ 	.byte	0x2f, 0x74, 0x6d, 0x70, 0x2f, 0x63, 0x75, 0x74, 0x6c, 0x61, 0x73, 0x73, 0x5f, 0x73, 0x77, 0x65
        /*0026*/ 	.byte	0x65, 0x70, 0x5f, 0x73, 0x72, 0x63, 0x2f, 0x69, 0x6e, 0x63, 0x6c, 0x75, 0x64, 0x65, 0x2f, 0x63
        /*0036*/ 	.byte	0x75, 0x74, 0x65, 0x2f, 0x70, 0x6f, 0x69, 0x6e, 0x74, 0x65, 0x72, 0x5f, 0x66, 0x6c, 0x61, 0x67
        /*0046*/ 	.byte	0x67, 0x65, 0x64, 0x2e, 0x68, 0x70, 0x70, 0x00
	.type		$str$26,@object
	.size		$str$26,($str$25 - $str$26)
$str$26:
        /*004e*/ 	.byte	0x2f, 0x74, 0x6d, 0x70, 0x2f, 0x63, 0x75, 0x74, 0x6c, 0x61, 0x73, 0x73, 0x5f, 0x73, 0x77, 0x65
        /*005e*/ 	.byte	0x65, 0x70, 0x5f, 0x73, 0x72, 0x63, 0x2f, 0x69, 0x6e, 0x63, 0x6c, 0x75, 0x64, 0x65, 0x2f, 0x63
        /*006e*/ 	.byte	0x75, 0x74, 0x65, 0x2f, 0x61, 0x74, 0x6f, 0x6d, 0x2f, 0x63, 0x6f, 0x70, 0x79, 0x5f, 0x74, 0x72
        /*007e*/ 	.byte	0x61, 0x69, 0x74, 0x73, 0x5f, 0x73, 0x6d, 0x31, 0x30, 0x30, 0x2e, 0x68, 0x70, 0x70, 0x00
	.type		$str$25,@object
	.size		$str$25,(__unnamed_1 - $str$25)
$str$25:
        /*008d*/ 	.byte	0x28, 0x28, 0x75, 0x69, 0x6e, 0x74, 0x33, 0x32, 0x5f, 0x74, 0x28, 0x74, 0x68, 0x72, 0x65, 0x61
        /*009d*/ 	.byte	0x64, 0x49, 0x64, 0x78, 0x2e, 0x78, 0x29, 0x20, 0x2f, 0x20, 0x33, 0x32, 0x29, 0x20, 0x25, 0x20
        /*00ad*/ 	.byte	0x34, 0x29, 0x20, 0x3d, 0x3d, 0x20, 0x28, 0x28, 0x28, 0x74, 0x6d, 0x65, 0x6d, 0x5f, 0x61, 0x64
        /*00bd*/ 	.byte	0x64, 0x72, 0x20, 0x3e, 0x3e, 0x20, 0x31, 0x36, 0x29, 0x20, 0x2f, 0x20, 0x33, 0x32, 0x29, 0x20
        /*00cd*/ 	.byte	0x25, 0x20, 0x34, 0x29, 0x00
	.type		__unnamed_1,@object
	.size		__unnamed_1,(__unnamed_2 - __unnamed_1)
__unnamed_1:
        /*00d2*/ 	.byte	0x61, 0x75, 0x74, 0x6f, 0x20, 0x63, 0x75, 0x74, 0x65, 0x3a, 0x3a, 0x61, 0x73, 0x5f, 0x70, 0x6f
        /* <DEDUP_REMOVED lines=24> */
        /*0262*/ 	.byte	0x43, 0x3c, 0x38, 0x31, 0x39, 0x32, 0x3e, 0x3e, 0x3e, 0x3e, 0x5d, 0x00
	.type		__unnamed_2,@object
	.size		__unnamed_2,(.L_2 - __unnamed_2)
__unnamed_2:
        /* <DEDUP_REMOVED lines=42> */
        /*050e*/ 	.byte	0x3e, 0x3e, 0x3e, 0x3e, 0x5d, 0x00
.L_2:


//--------------------- .nv.shared._ZN7cutlass13device_kernelINS_4gemm6kernel13GemmUniversalIN4cute5tupleIJiiiiEEENS1_10collective13CollectiveMmaINS1_35MainloopSm100TmaUmmaWarpSpecializedILi3ELi2ELi4ENS5_IJNS4_1CILi1EEESB_SB_EEEEENS5_IJNSA_ILi128EEENSA_ILi64EEESF_EEENS_12float_e5m2_tENS5_IJlSB_lEEESH_SI_NS4_8TiledMMAINS4_8MMA_AtomIJNS4_10MMA_TraitsINS4_19SM100_MMA_F8F6F4_SSEJSH_SH_fSE_SF_NS4_17integral_constantINS4_4UMMA5MajorELSP_0EEESQ_NSN_INSO_7ScaleInELSR_0EEESS_EEEEEENS4_6LayoutISC_NS5_IJNSA_ILi0EEESW_SW_EEEEENS5_IJNS4_10UnderscoreESZ_SZ_EEEEENS4_13SM90_TMA_LOADENS4_14ComposedLayoutINS4_7SwizzleILi2ELi4ELi3EEENS4_18smem_ptr_flag_bitsILi8EEENSV_INS5_IJNSA_ILi8EEESF_EEENS5_IJSF_SB_EEEEEEEvNS4_8identityES12_S1C_vS1D_EENS_8epilogue10collective18CollectiveEpilogueINS1F_23Sm100TmaWarpSpecializedILi1ELi1ELi64ELb0ELb0EEEJSG_NS5_IJNSV_ISE_SB_EENSV_ISF_SB_EEEEESH_SI_SH_SI_NS1F_6fusion15FusionCallbacksIS1J_NS1N_17LinearCombinationISH_fSH_fLNS_15FloatRoundStyleE2EEESG_S1M_JEEENS4_5SM1004TMEM4LOAD26SM100_TMEM_LOAD_32dp32b64xES12_S1C_NS4_39AutoVectorizingCopyWithAssumedAlignmentILi128EEENS4_14SM90_TMA_STOREES1C_S1Y_S1Y_EEEvvEEEEvNT_6ParamsE --------------------------
	.section	.nv.shared._ZN7cutlass13device_kernelINS_4gemm6kernel13GemmUniversalIN4cute5tupleIJiiiiEEENS1_10collective13CollectiveMmaINS1_35MainloopSm100TmaUmmaWarpSpecializedILi3ELi2ELi4ENS5_IJNS4_1CILi1EEESB_SB_EEEEENS5_IJNSA_ILi128EEENSA_ILi64EEESF_EEENS_12float_e5m2_tENS5_IJlSB_lEEESH_SI_NS4_8TiledMMAINS4_8MMA_AtomIJNS4_10MMA_TraitsINS4_19SM100_MMA_F8F6F4_SSEJSH_SH_fSE_SF_NS4_17integral_constantINS4_4UMMA5MajorELSP_0EEESQ_NSN_INSO_7ScaleInELSR_0EEESS_EEEEEENS4_6LayoutISC_NS5_IJNSA_ILi0EEESW_SW_EEEEENS5_IJNS4_10UnderscoreESZ_SZ_EEEEENS4_13SM90_TMA_LOADENS4_14ComposedLayoutINS4_7SwizzleILi2ELi4ELi3EEENS4_18smem_ptr_flag_bitsILi8EEENSV_INS5_IJNSA_ILi8EEESF_EEENS5_IJSF_SB_EEEEEEEvNS4_8identityES12_S1C_vS1D_EENS_8epilogue10collective18CollectiveEpilogueINS1F_23Sm100TmaWarpSpecializedILi1ELi1ELi64ELb0ELb0EEEJSG_NS5_IJNSV_ISE_SB_EENSV_ISF_SB_EEEEESH_SI_SH_SI_NS1F_6fusion15FusionCallbacksIS1J_NS1N_17LinearCombinationISH_fSH_fLNS_15FloatRoundStyleE2EEESG_S1M_JEEENS4_5SM1004TMEM4LOAD26SM100_TMEM_LOAD_32dp32b64xES12_S1C_NS4_39AutoVectorizingCopyWithAssumedAlignmentILi128EEENS4_14SM90_TMA_STOREES1C_S1Y_S1Y_EEEvvEEEEvNT_6ParamsE,"aw",@nobits
	.sectionflags	@""
	.align	16
	.zero		1024


//--------------------- .nv.shared.reserved.0     --------------------------
	.section	.nv.shared.reserved.0,"aw",@nobits
	.weak		__nv_reservedSMEM_offset_0_alias
	.size		__nv_reservedSMEM_offset_0_alias, 0, 64
	.other		__nv_reservedSMEM_offset_0_alias,@"STO_CUDA_RESERVED_SHARED STV_DEFAULT"
__nv_reservedSMEM_offset_0_alias:
	.zero		0
.nv.shared.reserved.0:
	.zero		64
	.weak		__nv_reservedSMEM_tcgen05_partition
	.type		__nv_reservedSMEM_tcgen05_partition,@object
	.size		__nv_reservedSMEM_tcgen05_partition,(.L_0 - __nv_reservedSMEM_tcgen05_partition)
__nv_reservedSMEM_tcgen05_partition:
	.zero		32
.L_0:


//--------------------- .nv.global                --------------------------
	.section	.nv.global,"aw",@nobits
.nv.global:
	.type		_ZN39_INTERNAL_ae5fd19b_4_k_cu_6b5a5157_79834cute1_E,@object
	.size		_ZN39_INTERNAL_ae5fd19b_4_k_cu_6b5a5157_79834cute1_E,(_ZN39_INTERNAL_ae5fd19b_4_k_cu_6b5a5157_79834cuda3std3__45__cpo6cbeginE - _ZN39_INTERNAL_ae5fd19b_4_k_cu_6b5a5157_79834cute1_E)
_ZN39_INTERNAL_ae5fd19b_4_k_cu_6b5a5157_79834cute1_E:
	.zero		1
	.type		_ZN39_INTERNAL_ae5fd19b_4_k_cu_6b5a5157_79834cuda3std3__45__cpo6cbeginE,@object
	.size		_ZN39_INTERNAL_ae5fd19b_4_k_cu_6b5a5157_79834cuda3std3__45__cpo6cbeginE,(_ZN39_INTERNAL_ae5fd19b_4_k_cu_6b5a5157_79834cuda3std3__48in_placeE - _ZN39_INTERNAL_ae5fd19b_4_k_cu_6b5a5157_79834cuda3std3__45__cpo6cbeginE)
_ZN39_INTERNAL_ae5fd19b_4_k_cu_6b5a5157_79834cuda3std3__45__cpo6cbeginE:
	.zero		1
	.type		_ZN39_INTERNAL_ae5fd19b_4_k_cu_6b5a5157_79834cuda3std3__48in_placeE,@object
	.size		_ZN39_INTERNAL_ae5fd19b_4_k_cu_6b5a5157_79834cuda3std3__48in_placeE,(_ZN39_INTERNAL_ae5fd19b_4_k_cu_6b5a5157_79834cuda3std6ranges3__45__cpo9iter_moveE - _ZN39_INTERNAL_ae5fd19b_4_k_cu_6b5a5157_79834cuda3std3__48in_placeE)
_ZN39_INTERNAL_ae5fd19b_4_k_cu_6b5a5157_79834cuda3std3__48in_placeE:
	.zero		1
	.type		_ZN39_INTERNAL_ae5fd19b_4_k_cu_6b5a5157_79834cuda3std6ranges3__45__cpo9iter_moveE,@object
	.size		_ZN39_INTERNAL_ae5fd19b_4_k_cu_6b5a5157_79834cuda3std6ranges3__45__cpo9iter_moveE,(_ZN39_INTERNAL_ae5fd19b_4_k_cu_6b5a5157_79834cuda3std3__45__cpo5beginE - _ZN39_INTERNAL_ae5fd19b_4_k_cu_6b5a5157_79834cuda3std6ranges3__45__cpo9iter_moveE)
_ZN39_INTERNAL_ae5fd19b_4_k_cu_6b5a5157_79834cuda3std6ranges3__45__cpo9iter_moveE:
	.zero		1
	.type		_ZN39_INTERNAL_ae5fd19b_4_k_cu_6b5a5157_79834cuda3std3__45__cpo5beginE,@object
	.size		_ZN39_INTERNAL_ae5fd19b_4_k_cu_6b5a5157_79834cuda3std3__45__cpo5beginE,(_ZN39_INTERNAL_ae5fd19b_4_k_cu_6b5a5157_79834cuda3std3__441_GLOBAL__N__ae5fd19b_4_k_cu_6b5a5157_79836ignoreE - _ZN39_INTERNAL_ae5fd19b_4_k_cu_6b5a5157_79834cuda3std3__45__cpo5beginE)
_ZN39_INTERNAL_ae5fd19b_4_k_cu_6b5a5157_79834cuda3std3__45__cpo5beginE:
	.zero		1
	.type		_ZN39_INTERNAL_ae5fd19b_4_k_cu_6b5a5157_79834cuda3std3__441_GLOBAL__N__ae5fd19b_4_k_cu_6b5a5157_79836ignoreE,@object
	.size		_ZN39_INTERNAL_ae5fd19b_4_k_cu_6b5a5157_79834cuda3std3__441_GLOBAL__N__ae5fd19b_4_k_cu_6b5a5157_79836ignoreE,(_ZN39_INTERNAL_ae5fd19b_4_k_cu_6b5a5157_79834cute7productE - _ZN39_INTERNAL_ae5fd19b_4_k_cu_6b5a5157_79834cuda3std3__441_GLOBAL__N__ae5fd19b_4_k_cu_6b5a5157_79836ignoreE)
_ZN39_INTERNAL_ae5fd19b_4_k_cu_6b5a5157_79834cuda3std3__441_GLOBAL__N__ae5fd19b_4_k_cu_6b5a5157_79836ignoreE:
	.zero		1
	.type		_ZN39_INTERNAL_ae5fd19b_4_k_cu_6b5a5157_79834cute7productE,@object
	.size		_ZN39_INTERNAL_ae5fd19b_4_k_cu_6b5a5157_79834cute7productE,(_ZN39_INTERNAL_ae5fd19b_4_k_cu_6b5a5157_79834cuda3std3__45__cpo3endE - _ZN39_INTERNAL_ae5fd19b_4_k_cu_6b5a5157_79834cute7productE)
_ZN39_INTERNAL_ae5fd19b_4_k_cu_6b5a5157_79834cute7productE:
	.zero		1
	.type		_ZN39_INTERNAL_ae5fd19b_4_k_cu_6b5a5157_79834cuda3std3__45__cpo3endE,@object
	.size		_ZN39_INTERNAL_ae5fd19b_4_k_cu_6b5a5157_79834cuda3std3__45__cpo3endE,(_ZN39_INTERNAL_ae5fd19b_4_k_cu_6b5a5157_79834cuda3std3__419piecewise_constructE - _ZN39_INTERNAL_ae5fd19b_4_k_cu_6b5a5157_79834cuda3std3__45__cpo3endE)
_ZN39_INTERNAL_ae5fd19b_4_k_cu_6b5a5157_79834cuda3std3__45__cpo3endE:
	.zero		1
	.type		_ZN39_INTERNAL_ae5fd19b_4_k_cu_6b5a5157_79834cuda3std3__419piecewise_constructE,@object
	.size		_ZN39_INTERNAL_ae5fd19b_4_k_cu_6b5a5157_79834cuda3std3__419piecewise_constructE,(_ZN39_INTERNAL_ae5fd19b_4_k_cu_6b5a5157_79834cuda3std3__45__cpo4cendE - _ZN39_INTERNAL_ae5fd19b_4_k_cu_6b5a5157_79834cuda3std3__419piecewise_constructE)
_ZN39_INTERNAL_ae5fd19b_4_k_cu_6b5a5157_79834cuda3std3__419piecewise_constructE:
	.zero		1
	.type		_ZN39_INTERNAL_ae5fd19b_4_k_cu_6b5a5157_79834cuda3std3__45__cpo4cendE,@object
	.size		_ZN39_INTERNAL_ae5fd19b_4_k_cu_6b5a5157_79834cuda3std3__45__cpo4cendE,(_ZN39_INTERNAL_ae5fd19b_4_k_cu_6b5a5157_79834cuda3std6ranges3__45__cpo4swapE - _ZN39_INTERNAL_ae5fd19b_4_k_cu_6b5a5157_79834cuda3std3__45__cpo4cendE)
_ZN39_INTERNAL_ae5fd19b_4_k_cu_6b5a5157_79834cuda3std3__45__cpo4cendE:
	.zero		1
	.type		_ZN39_INTERNAL_ae5fd19b_4_k_cu_6b5a5157_79834cuda3std6ranges3__45__cpo4swapE,@object
	.size		_ZN39_INTERNAL_ae5fd19b_4_k_cu_6b5a5157_79834cuda3std6ranges3__45__cpo4swapE,(.L_10 - _ZN39_INTERNAL_ae5fd19b_4_k_cu_6b5a5157_79834cuda3std6ranges3__45__cpo4swapE)
_ZN39_INTERNAL_ae5fd19b_4_k_cu_6b5a5157_79834cuda3std6ranges3__45__cpo4swapE:
	.zero		1
.L_10:


//--------------------- .nv.constant0._ZN7cutlass13device_kernelINS_4gemm6kernel13GemmUniversalIN4cute5tupleIJiiiiEEENS1_10collective13CollectiveMmaINS1_35MainloopSm100TmaUmmaWarpSpecializedILi3ELi2ELi4ENS5_IJNS4_1CILi1EEESB_SB_EEEEENS5_IJNSA_ILi128EEENSA_ILi64EEESF_EEENS_12float_e5m2_tENS5_IJlSB_lEEESH_SI_NS4_8TiledMMAINS4_8MMA_AtomIJNS4_10MMA_TraitsINS4_19SM100_MMA_F8F6F4_SSEJSH_SH_fSE_SF_NS4_17integral_constantINS4_4UMMA5MajorELSP_0EEESQ_NSN_INSO_7ScaleInELSR_0EEESS_EEEEEENS4_6LayoutISC_NS5_IJNSA_ILi0EEESW_SW_EEEEENS5_IJNS4_10UnderscoreESZ_SZ_EEEEENS4_13SM90_TMA_LOADENS4_14ComposedLayoutINS4_7SwizzleILi2ELi4ELi3EEENS4_18smem_ptr_flag_bitsILi8EEENSV_INS5_IJNSA_ILi8EEESF_EEENS5_IJSF_SB_EEEEEEEvNS4_8identityES12_S1C_vS1D_EENS_8epilogue10collective18CollectiveEpilogueINS1F_23Sm100TmaWarpSpecializedILi1ELi1ELi64ELb0ELb0EEEJSG_NS5_IJNSV_ISE_SB_EENSV_ISF_SB_EEEEESH_SI_SH_SI_NS1F_6fusion15FusionCallbacksIS1J_NS1N_17LinearCombinationISH_fSH_fLNS_15FloatRoundStyleE2EEESG_S1M_JEEENS4_5SM1004TMEM4LOAD26SM100_TMEM_LOAD_32dp32b64xES12_S1C_NS4_39AutoVectorizingCopyWithAssumedAlignmentILi128EEENS4_14SM90_TMA_STOREES1C_S1Y_S1Y_EEEvvEEEEvNT_6ParamsE --------------------------
	.section	.nv.constant0._ZN7cutlass13device_kernelINS_4gemm6kernel13GemmUniversalIN4cute5tupleIJiiiiEEENS1_10collective13CollectiveMmaINS1_35MainloopSm100TmaUmmaWarpSpecializedILi3ELi2ELi4ENS5_IJNS4_1CILi1EEESB_SB_EEEEENS5_IJNSA_ILi128EEENSA_ILi64EEESF_EEENS_12float_e5m2_tENS5_IJlSB_lEEESH_SI_NS4_8TiledMMAINS4_8MMA_AtomIJNS4_10MMA_TraitsINS4_19SM100_MMA_F8F6F4_SSEJSH_SH_fSE_SF_NS4_17integral_constantINS4_4UMMA5MajorELSP_0EEESQ_NSN_INSO_7ScaleInELSR_0EEESS_EEEEEENS4_6LayoutISC_NS5_IJNSA_ILi0EEESW_SW_EEEEENS5_IJNS4_10UnderscoreESZ_SZ_EEEEENS4_13SM90_TMA_LOADENS4_14ComposedLayoutINS4_7SwizzleILi2ELi4ELi3EEENS4_18smem_ptr_flag_bitsILi8EEENSV_INS5_IJNSA_ILi8EEESF_EEENS5_IJSF_SB_EEEEEEEvNS4_8identityES12_S1C_vS1D_EENS_8epilogue10collective18CollectiveEpilogueINS1F_23Sm100TmaWarpSpecializedILi1ELi1ELi64ELb0ELb0EEEJSG_NS5_IJNSV_ISE_SB_EENSV_ISF_SB_EEEEESH_SI_SH_SI_NS1F_6fusion15FusionCallbacksIS1J_NS1N_17LinearCombinationISH_fSH_fLNS_15FloatRoundStyleE2EEESG_S1M_JEEENS4_5SM1004TMEM4LOAD26SM100_TMEM_LOAD_32dp32b64xES12_S1C_NS4_39AutoVectorizingCopyWithAssumedAlignmentILi128EEENS4_14SM90_TMA_STOREES1C_S1Y_S1Y_EEEvvEEEEvNT_6ParamsE,"a",@progbits
	.sectionflags	@""
	.align	4
.nv.constant0._ZN7cutlass13device_kernelINS_4gemm6kernel13GemmUniversalIN4cute5tupleIJiiiiEEENS1_10collective13CollectiveMmaINS1_35MainloopSm100TmaUmmaWarpSpecializedILi3ELi2ELi4ENS5_IJNS4_1CILi1EEESB_SB_EEEEENS5_IJNSA_ILi128EEENSA_ILi64EEESF_EEENS_12float_e5m2_tENS5_IJlSB_lEEESH_SI_NS4_8TiledMMAINS4_8MMA_AtomIJNS4_10MMA_TraitsINS4_19SM100_MMA_F8F6F4_SSEJSH_SH_fSE_SF_NS4_17integral_constantINS4_4UMMA5MajorELSP_0EEESQ_NSN_INSO_7ScaleInELSR_0EEESS_EEEEEENS4_6LayoutISC_NS5_IJNSA_ILi0EEESW_SW_EEEEENS5_IJNS4_10UnderscoreESZ_SZ_EEEEENS4_13SM90_TMA_LOADENS4_14ComposedLayoutINS4_7SwizzleILi2ELi4ELi3EEENS4_18smem_ptr_flag_bitsILi8EEENSV_INS5_IJNSA_ILi8EEESF_EEENS5_IJSF_SB_EEEEEEEvNS4_8identityES12_S1C_vS1D_EENS_8epilogue10collective18CollectiveEpilogueINS1F_23Sm100TmaWarpSpecializedILi1ELi1ELi64ELb0ELb0EEEJSG_NS5_IJNSV_ISE_SB_EENSV_ISF_SB_EEEEESH_SI_SH_SI_NS1F_6fusion15FusionCallbacksIS1J_NS1N_17LinearCombinationISH_fSH_fLNS_15FloatRoundStyleE2EEESG_S1M_JEEENS4_5SM1004TMEM4LOAD26SM100_TMEM_LOAD_32dp32b64xES12_S1C_NS4_39AutoVectorizingCopyWithAssumedAlignmentILi128EEENS4_14SM90_TMA_STOREES1C_S1Y_S1Y_EEEvvEEEEvNT_6ParamsE:
	.zero		2944


//--------------------- SYMBOLS --------------------------

	.type		.nv.reservedSmem.offset0,@object
	.size		.nv.reservedSmem.offset0,0x4
	.type		.nv.reservedSmem.cap,@object
	.size		.nv.reservedSmem.cap,0x4
	.type		__assertfail,@function
